//
// Generated by NVIDIA NVVM Compiler
//
// Compiler Build ID: CL-36424714
// Cuda compilation tools, release 13.0, V13.0.88
// Based on NVVM 20.0.0
//

.version 9.0
.target sm_100
.address_size 64

	// .globl	accLog_kernel_kernel0
.global .align 4 .b8 __cudart_i2opi_f[24] = {65, 144, 67, 60, 153, 149, 98, 219, 192, 221, 52, 245, 209, 87, 39, 252, 41, 21, 68, 78, 110, 131, 249, 162};

.visible .entry accLog_kernel_kernel0(
	.param .u64 .ptr .align 1 accLog_kernel_kernel0_param_0,
	.param .u64 .ptr .align 1 accLog_kernel_kernel0_param_1,
	.param .f32 accLog_kernel_kernel0_param_2,
	.param .f32 accLog_kernel_kernel0_param_3,
	.param .u32 accLog_kernel_kernel0_param_4
)
{
	.reg .pred 	%p<5>;
	.reg .b32 	%r<10>;
	.reg .b32 	%f<27>;
	.reg .b64 	%rd<8>;

	ld.param.u64 	%rd1, [accLog_kernel_kernel0_param_0];
	ld.param.u64 	%rd2, [accLog_kernel_kernel0_param_1];
	ld.param.f32 	%f1, [accLog_kernel_kernel0_param_2];
	ld.param.f32 	%f2, [accLog_kernel_kernel0_param_3];
	ld.param.u32 	%r2, [accLog_kernel_kernel0_param_4];
	mov.u32 	%r3, %tid.x;
	mov.u32 	%r4, %ctaid.x;
	shl.b32 	%r5, %r4, 6;
	add.s32 	%r1, %r5, %r3;
	setp.ge.s32 	%p1, %r1, %r2;
	@%p1 bra 	$L__BB0_2;
	cvta.to.global.u64 	%rd3, %rd1;
	cvta.to.global.u64 	%rd4, %rd2;
	mul.wide.s32 	%rd5, %r1, 4;
	add.s64 	%rd6, %rd3, %rd5;
	ld.global.f32 	%f3, [%rd6];
	setp.lt.f32 	%p2, %f3, 0f00800000;
	mul.f32 	%f4, %f3, 0f4B000000;
	selp.f32 	%f5, %f4, %f3, %p2;
	selp.f32 	%f6, 0fC1B80000, 0f00000000, %p2;
	mov.b32 	%r6, %f5;
	add.s32 	%r7, %r6, -1059760811;
	and.b32  	%r8, %r7, -8388608;
	sub.s32 	%r9, %r6, %r8;
	mov.b32 	%f7, %r9;
	cvt.rn.f32.s32 	%f8, %r8;
	fma.rn.f32 	%f9, %f8, 0f34000000, %f6;
	add.f32 	%f10, %f7, 0fBF800000;
	fma.rn.f32 	%f11, %f10, 0fBE055027, 0f3E1039F6;
	fma.rn.f32 	%f12, %f11, %f10, 0fBDF8CDCC;
	fma.rn.f32 	%f13, %f12, %f10, 0f3E0F2955;
	fma.rn.f32 	%f14, %f13, %f10, 0fBE2AD8B9;
	fma.rn.f32 	%f15, %f14, %f10, 0f3E4CED0B;
	fma.rn.f32 	%f16, %f15, %f10, 0fBE7FFF22;
	fma.rn.f32 	%f17, %f16, %f10, 0f3EAAAA78;
	fma.rn.f32 	%f18, %f17, %f10, 0fBF000000;
	mul.f32 	%f19, %f10, %f18;
	fma.rn.f32 	%f20, %f19, %f10, %f10;
	fma.rn.f32 	%f21, %f9, 0f3F317218, %f20;
	setp.gt.u32 	%p3, %r6, 2139095039;
	fma.rn.f32 	%f22, %f5, 0f7F800000, 0f7F800000;
	selp.f32 	%f23, %f22, %f21, %p3;
	setp.eq.f32 	%p4, %f5, 0f00000000;
	mul.f32 	%f24, %f23, 0f3EDE5BD9;
	selp.f32 	%f25, 0fFF800000, %f24, %p4;
	fma.rn.f32 	%f26, %f2, %f25, %f1;
	add.s64 	%rd7, %rd4, %rd5;
	st.global.f32 	[%rd7], %f26;
$L__BB0_2:
	ret;

}
	// .globl	accComplexToArg_kernel_kernel0
.visible .entry accComplexToArg_kernel_kernel0(
	.param .u64 .ptr .align 1 accComplexToArg_kernel_kernel0_param_0,
	.param .u64 .ptr .align 1 accComplexToArg_kernel_kernel0_param_1,
	.param .u32 accComplexToArg_kernel_kernel0_param_2
)
{
	.reg .pred 	%p<7>;
	.reg .b32 	%r<7>;
	.reg .b32 	%f<33>;
	.reg .b64 	%rd<9>;

	ld.param.u64 	%rd1, [accComplexToArg_kernel_kernel0_param_0];
	ld.param.u64 	%rd2, [accComplexToArg_kernel_kernel0_param_1];
	ld.param.u32 	%r2, [accComplexToArg_kernel_kernel0_param_2];
	mov.u32 	%r3, %tid.x;
	mov.u32 	%r4, %ctaid.x;
	shl.b32 	%r5, %r4, 6;
	add.s32 	%r1, %r5, %r3;
	setp.ge.s32 	%p1, %r1, %r2;
	@%p1 bra 	$L__BB1_2;
	cvta.to.global.u64 	%rd3, %rd1;
	cvta.to.global.u64 	%rd4, %rd2;
	mul.wide.s32 	%rd5, %r1, 8;
	add.s64 	%rd6, %rd3, %rd5;
	ld.global.f32 	%f1, [%rd6+4];
	ld.global.f32 	%f2, [%rd6];
	abs.f32 	%f3, %f2;
	abs.f32 	%f4, %f1;
	setp.gt.f32 	%p2, %f4, %f3;
	selp.f32 	%f5, %f4, %f3, %p2;
	selp.f32 	%f6, %f3, %f4, %p2;
	div.rn.f32 	%f7, %f6, %f5;
	mul.f32 	%f8, %f7, %f7;
	fma.rn.f32 	%f9, %f8, 0f3B33710B, 0fBC807748;
	fma.rn.f32 	%f10, %f9, %f8, 0f3D2CDAB2;
	fma.rn.f32 	%f11, %f10, %f8, 0fBD992D10;
	fma.rn.f32 	%f12, %f11, %f8, 0f3DD9EA6C;
	fma.rn.f32 	%f13, %f12, %f8, 0fBE117CB1;
	fma.rn.f32 	%f14, %f13, %f8, 0f3E4CBCE0;
	fma.rn.f32 	%f15, %f14, %f8, 0fBEAAAA7D;
	mul.f32 	%f16, %f8, %f15;
	fma.rn.f32 	%f17, %f16, %f7, %f7;
	neg.f32 	%f18, %f17;
	fma.rn.f32 	%f19, 0f3F6EE581, 0f3FD774EB, %f18;
	selp.f32 	%f20, %f19, %f17, %p2;
	selp.f32 	%f21, 0f3F6EE581, 0f3FEEE581, %p2;
	selp.f32 	%f22, %f17, %f18, %p2;
	mov.b32 	%r6, %f2;
	fma.rn.f32 	%f23, %f21, 0f3FD774EB, %f22;
	setp.lt.s32 	%p3, %r6, 0;
	selp.f32 	%f24, %f23, %f20, %p3;
	add.f32 	%f25, %f4, %f3;
	setp.eq.f32 	%p4, %f5, 0f00000000;
	selp.f32 	%f26, 0f40490FDB, 0f00000000, %p3;
	setp.eq.f32 	%p5, %f3, %f4;
	selp.f32 	%f27, 0f4016CBE4, 0f3F490FDB, %p3;
	selp.f32 	%f28, %f27, %f24, %p5;
	selp.f32 	%f29, %f26, %f28, %p4;
	abs.f32 	%f30, %f25;
	setp.nan.f32 	%p6, %f30, %f30;
	copysign.f32 	%f31, %f1, %f29;
	selp.f32 	%f32, %f25, %f31, %p6;
	mul.wide.s32 	%rd7, %r1, 4;
	add.s64 	%rd8, %rd4, %rd7;
	st.global.f32 	[%rd8], %f32;
$L__BB1_2:
	ret;

}
	// .globl	accComplexToMag_kernel_kernel0
.visible .entry accComplexToMag_kernel_kernel0(
	.param .u64 .ptr .align 1 accComplexToMag_kernel_kernel0_param_0,
	.param .u64 .ptr .align 1 accComplexToMag_kernel_kernel0_param_1,
	.param .u32 accComplexToMag_kernel_kernel0_param_2
)
{
	.reg .pred 	%p<2>;
	.reg .b32 	%r<6>;
	.reg .b32 	%f<6>;
	.reg .b64 	%rd<9>;

	ld.param.u64 	%rd1, [accComplexToMag_kernel_kernel0_param_0];
	ld.param.u64 	%rd2, [accComplexToMag_kernel_kernel0_param_1];
	ld.param.u32 	%r2, [accComplexToMag_kernel_kernel0_param_2];
	mov.u32 	%r3, %tid.x;
	mov.u32 	%r4, %ctaid.x;
	shl.b32 	%r5, %r4, 6;
	add.s32 	%r1, %r5, %r3;
	setp.ge.s32 	%p1, %r1, %r2;
	@%p1 bra 	$L__BB2_2;
	cvta.to.global.u64 	%rd3, %rd1;
	cvta.to.global.u64 	%rd4, %rd2;
	mul.wide.s32 	%rd5, %r1, 8;
	add.s64 	%rd6, %rd3, %rd5;
	ld.global.f32 	%f1, [%rd6+4];
	ld.global.f32 	%f2, [%rd6];
	mul.f32 	%f3, %f2, %f2;
	fma.rn.f32 	%f4, %f1, %f1, %f3;
	sqrt.rn.f32 	%f5, %f4;
	mul.wide.s32 	%rd7, %r1, 4;
	add.s64 	%rd8, %rd4, %rd7;
	st.global.f32 	[%rd8], %f5;
$L__BB2_2:
	ret;

}
	// .globl	accComplexToMagPhase_kernel_kernel0
.visible .entry accComplexToMagPhase_kernel_kernel0(
	.param .u64 .ptr .align 1 accComplexToMagPhase_kernel_kernel0_param_0,
	.param .u64 .ptr .align 1 accComplexToMagPhase_kernel_kernel0_param_1,
	.param .u64 .ptr .align 1 accComplexToMagPhase_kernel_kernel0_param_2,
	.param .u32 accComplexToMagPhase_kernel_kernel0_param_3
)
{
	.reg .pred 	%p<7>;
	.reg .b32 	%r<7>;
	.reg .b32 	%f<36>;
	.reg .b64 	%rd<12>;

	ld.param.u64 	%rd1, [accComplexToMagPhase_kernel_kernel0_param_0];
	ld.param.u64 	%rd2, [accComplexToMagPhase_kernel_kernel0_param_1];
	ld.param.u64 	%rd3, [accComplexToMagPhase_kernel_kernel0_param_2];
	ld.param.u32 	%r2, [accComplexToMagPhase_kernel_kernel0_param_3];
	mov.u32 	%r3, %tid.x;
	mov.u32 	%r4, %ctaid.x;
	shl.b32 	%r5, %r4, 6;
	add.s32 	%r1, %r5, %r3;
	setp.ge.s32 	%p1, %r1, %r2;
	@%p1 bra 	$L__BB3_2;
	cvta.to.global.u64 	%rd4, %rd1;
	cvta.to.global.u64 	%rd5, %rd2;
	cvta.to.global.u64 	%rd6, %rd3;
	mul.wide.s32 	%rd7, %r1, 8;
	add.s64 	%rd8, %rd4, %rd7;
	ld.global.f32 	%f1, [%rd8+4];
	ld.global.f32 	%f2, [%rd8];
	mul.f32 	%f3, %f2, %f2;
	fma.rn.f32 	%f4, %f1, %f1, %f3;
	sqrt.rn.f32 	%f5, %f4;
	mul.wide.s32 	%rd9, %r1, 4;
	add.s64 	%rd10, %rd5, %rd9;
	st.global.f32 	[%rd10], %f5;
	abs.f32 	%f6, %f2;
	abs.f32 	%f7, %f1;
	setp.gt.f32 	%p2, %f7, %f6;
	selp.f32 	%f8, %f7, %f6, %p2;
	selp.f32 	%f9, %f6, %f7, %p2;
	div.rn.f32 	%f10, %f9, %f8;
	mul.f32 	%f11, %f10, %f10;
	fma.rn.f32 	%f12, %f11, 0f3B33710B, 0fBC807748;
	fma.rn.f32 	%f13, %f12, %f11, 0f3D2CDAB2;
	fma.rn.f32 	%f14, %f13, %f11, 0fBD992D10;
	fma.rn.f32 	%f15, %f14, %f11, 0f3DD9EA6C;
	fma.rn.f32 	%f16, %f15, %f11, 0fBE117CB1;
	fma.rn.f32 	%f17, %f16, %f11, 0f3E4CBCE0;
	fma.rn.f32 	%f18, %f17, %f11, 0fBEAAAA7D;
	mul.f32 	%f19, %f11, %f18;
	fma.rn.f32 	%f20, %f19, %f10, %f10;
	neg.f32 	%f21, %f20;
	fma.rn.f32 	%f22, 0f3F6EE581, 0f3FD774EB, %f21;
	selp.f32 	%f23, %f22, %f20, %p2;
	selp.f32 	%f24, 0f3F6EE581, 0f3FEEE581, %p2;
	selp.f32 	%f25, %f20, %f21, %p2;
	mov.b32 	%r6, %f2;
	fma.rn.f32 	%f26, %f24, 0f3FD774EB, %f25;
	setp.lt.s32 	%p3, %r6, 0;
	selp.f32 	%f27, %f26, %f23, %p3;
	add.f32 	%f28, %f7, %f6;
	setp.eq.f32 	%p4, %f8, 0f00000000;
	selp.f32 	%f29, 0f40490FDB, 0f00000000, %p3;
	setp.eq.f32 	%p5, %f6, %f7;
	selp.f32 	%f30, 0f4016CBE4, 0f3F490FDB, %p3;
	selp.f32 	%f31, %f30, %f27, %p5;
	selp.f32 	%f32, %f29, %f31, %p4;
	abs.f32 	%f33, %f28;
	setp.nan.f32 	%p6, %f33, %f33;
	copysign.f32 	%f34, %f1, %f32;
	selp.f32 	%f35, %f28, %f34, %p6;
	add.s64 	%rd11, %rd6, %rd9;
	st.global.f32 	[%rd11], %f35;
$L__BB3_2:
	ret;

}
	// .globl	accComplexToMagSquared_kernel_kernel0
.visible .entry accComplexToMagSquared_kernel_kernel0(
	.param .u64 .ptr .align 1 accComplexToMagSquared_kernel_kernel0_param_0,
	.param .u64 .ptr .align 1 accComplexToMagSquared_kernel_kernel0_param_1,
	.param .u32 accComplexToMagSquared_kernel_kernel0_param_2
)
{
	.reg .pred 	%p<2>;
	.reg .b32 	%r<6>;
	.reg .b32 	%f<5>;
	.reg .b64 	%rd<9>;

	ld.param.u64 	%rd1, [accComplexToMagSquared_kernel_kernel0_param_0];
	ld.param.u64 	%rd2, [accComplexToMagSquared_kernel_kernel0_param_1];
	ld.param.u32 	%r2, [accComplexToMagSquared_kernel_kernel0_param_2];
	mov.u32 	%r3, %tid.x;
	mov.u32 	%r4, %ctaid.x;
	shl.b32 	%r5, %r4, 6;
	add.s32 	%r1, %r5, %r3;
	setp.ge.s32 	%p1, %r1, %r2;
	@%p1 bra 	$L__BB4_2;
	cvta.to.global.u64 	%rd3, %rd1;
	cvta.to.global.u64 	%rd4, %rd2;
	mul.wide.s32 	%rd5, %r1, 8;
	add.s64 	%rd6, %rd3, %rd5;
	ld.global.f32 	%f1, [%rd6+4];
	ld.global.f32 	%f2, [%rd6];
	mul.f32 	%f3, %f2, %f2;
	fma.rn.f32 	%f4, %f1, %f1, %f3;
	mul.wide.s32 	%rd7, %r1, 4;
	add.s64 	%rd8, %rd4, %rd7;
	st.global.f32 	[%rd8], %f4;
$L__BB4_2:
	ret;

}
	// .globl	accMagPhaseToComplex_kernel_kernel0
.visible .entry accMagPhaseToComplex_kernel_kernel0(
	.param .u64 .ptr .align 1 accMagPhaseToComplex_kernel_kernel0_param_0,
	.param .u64 .ptr .align 1 accMagPhaseToComplex_kernel_kernel0_param_1,
	.param .u64 .ptr .align 1 accMagPhaseToComplex_kernel_kernel0_param_2,
	.param .u32 accMagPhaseToComplex_kernel_kernel0_param_3
)
{
	.local .align 4 .b8 	__local_depot5[28];
	.reg .b64 	%SP;
	.reg .b64 	%SPL;
	.reg .pred 	%p<18>;
	.reg .b32 	%r<84>;
	.reg .b32 	%f<51>;
	.reg .b64 	%rd<50>;
	.reg .b64 	%fd<5>;

	mov.u64 	%SPL, __local_depot5;
	ld.param.u64 	%rd16, [accMagPhaseToComplex_kernel_kernel0_param_0];
	ld.param.u64 	%rd17, [accMagPhaseToComplex_kernel_kernel0_param_1];
	ld.param.u64 	%rd18, [accMagPhaseToComplex_kernel_kernel0_param_2];
	ld.param.u32 	%r29, [accMagPhaseToComplex_kernel_kernel0_param_3];
	add.u64 	%rd1, %SPL, 0;
	mov.u32 	%r30, %tid.x;
	mov.u32 	%r31, %ctaid.x;
	shl.b32 	%r32, %r31, 6;
	add.s32 	%r1, %r32, %r30;
	setp.ge.s32 	%p1, %r1, %r29;
	@%p1 bra 	$L__BB5_18;
	cvta.to.global.u64 	%rd20, %rd16;
	cvta.to.global.u64 	%rd21, %rd17;
	mul.wide.s32 	%rd22, %r1, 4;
	add.s64 	%rd23, %rd20, %rd22;
	ld.global.f32 	%f1, [%rd23];
	add.s64 	%rd24, %rd21, %rd22;
	ld.global.f32 	%f2, [%rd24];
	mul.f32 	%f12, %f2, 0f3F22F983;
	cvt.rni.s32.f32 	%r83, %f12;
	cvt.rn.f32.s32 	%f13, %r83;
	fma.rn.f32 	%f14, %f13, 0fBFC90FDA, %f2;
	fma.rn.f32 	%f15, %f13, 0fB3A22168, %f14;
	fma.rn.f32 	%f50, %f13, 0fA7C234C5, %f15;
	abs.f32 	%f4, %f2;
	setp.ltu.f32 	%p2, %f4, 0f47CE4780;
	mov.u32 	%r79, %r83;
	mov.f32 	%f49, %f50;
	@%p2 bra 	$L__BB5_9;
	setp.neu.f32 	%p3, %f4, 0f7F800000;
	@%p3 bra 	$L__BB5_4;
	mov.f32 	%f18, 0f00000000;
	mul.rn.f32 	%f49, %f2, %f18;
	mov.b32 	%r79, 0;
	bra.uni 	$L__BB5_9;
$L__BB5_4:
	mov.b32 	%r3, %f2;
	shl.b32 	%r34, %r3, 8;
	or.b32  	%r4, %r34, -2147483648;
	mov.b64 	%rd46, 0;
	mov.b32 	%r76, 0;
	mov.u64 	%rd44, __cudart_i2opi_f;
	mov.u64 	%rd45, %rd1;
$L__BB5_5:
	.pragma "nounroll";
	ld.global.nc.u32 	%r35, [%rd44];
	mad.wide.u32 	%rd27, %r35, %r4, %rd46;
	shr.u64 	%rd46, %rd27, 32;
	st.local.u32 	[%rd45], %rd27;
	add.s32 	%r76, %r76, 1;
	add.s64 	%rd45, %rd45, 4;
	add.s64 	%rd44, %rd44, 4;
	setp.ne.s32 	%p4, %r76, 6;
	@%p4 bra 	$L__BB5_5;
	shr.u32 	%r36, %r3, 23;
	st.local.u32 	[%rd1+24], %rd46;
	and.b32  	%r7, %r36, 31;
	and.b32  	%r37, %r36, 224;
	add.s32 	%r38, %r37, -128;
	shr.u32 	%r39, %r38, 5;
	mul.wide.u32 	%rd28, %r39, 4;
	sub.s64 	%rd8, %rd1, %rd28;
	ld.local.u32 	%r77, [%rd8+24];
	ld.local.u32 	%r78, [%rd8+20];
	setp.eq.s32 	%p5, %r7, 0;
	@%p5 bra 	$L__BB5_8;
	shf.l.wrap.b32 	%r77, %r78, %r77, %r7;
	ld.local.u32 	%r40, [%rd8+16];
	shf.l.wrap.b32 	%r78, %r40, %r78, %r7;
$L__BB5_8:
	shr.u32 	%r41, %r77, 30;
	shf.l.wrap.b32 	%r42, %r78, %r77, 2;
	shl.b32 	%r43, %r78, 2;
	shr.u32 	%r44, %r42, 31;
	add.s32 	%r45, %r44, %r41;
	neg.s32 	%r46, %r45;
	setp.lt.s32 	%p6, %r3, 0;
	selp.b32 	%r79, %r46, %r45, %p6;
	xor.b32  	%r47, %r42, %r3;
	shr.s32 	%r48, %r42, 31;
	xor.b32  	%r49, %r48, %r42;
	xor.b32  	%r50, %r48, %r43;
	cvt.u64.u32 	%rd29, %r49;
	shl.b64 	%rd30, %rd29, 32;
	cvt.u64.u32 	%rd31, %r50;
	or.b64  	%rd32, %rd30, %rd31;
	cvt.rn.f64.s64 	%fd1, %rd32;
	mul.f64 	%fd2, %fd1, 0d3BF921FB54442D19;
	cvt.rn.f32.f64 	%f16, %fd2;
	neg.f32 	%f17, %f16;
	setp.lt.s32 	%p7, %r47, 0;
	selp.f32 	%f49, %f17, %f16, %p7;
$L__BB5_9:
	setp.ltu.f32 	%p8, %f4, 0f47CE4780;
	add.s32 	%r52, %r79, 1;
	mul.rn.f32 	%f19, %f49, %f49;
	and.b32  	%r53, %r79, 1;
	setp.eq.b32 	%p9, %r53, 1;
	selp.f32 	%f20, %f49, 0f3F800000, %p9;
	fma.rn.f32 	%f21, %f19, %f20, 0f00000000;
	fma.rn.f32 	%f22, %f19, 0f37CBAC00, 0fBAB607ED;
	selp.f32 	%f23, 0fB94D4153, %f22, %p9;
	selp.f32 	%f24, 0f3C0885E4, 0f3D2AAABB, %p9;
	fma.rn.f32 	%f25, %f23, %f19, %f24;
	selp.f32 	%f26, 0fBE2AAAA8, 0fBEFFFFFF, %p9;
	fma.rn.f32 	%f27, %f25, %f19, %f26;
	fma.rn.f32 	%f28, %f27, %f21, %f20;
	and.b32  	%r54, %r52, 2;
	setp.eq.s32 	%p10, %r54, 0;
	mov.f32 	%f29, 0f00000000;
	sub.f32 	%f30, %f29, %f28;
	selp.f32 	%f8, %f28, %f30, %p10;
	@%p8 bra 	$L__BB5_17;
	setp.neu.f32 	%p11, %f4, 0f7F800000;
	@%p11 bra 	$L__BB5_12;
	mov.f32 	%f33, 0f00000000;
	mul.rn.f32 	%f50, %f2, %f33;
	mov.b32 	%r83, 0;
	bra.uni 	$L__BB5_17;
$L__BB5_12:
	mov.b32 	%r16, %f2;
	shl.b32 	%r56, %r16, 8;
	or.b32  	%r17, %r56, -2147483648;
	mov.b64 	%rd49, 0;
	mov.b32 	%r80, 0;
	mov.u64 	%rd47, __cudart_i2opi_f;
	mov.u64 	%rd48, %rd1;
$L__BB5_13:
	.pragma "nounroll";
	ld.global.nc.u32 	%r57, [%rd47];
	mad.wide.u32 	%rd35, %r57, %r17, %rd49;
	shr.u64 	%rd49, %rd35, 32;
	st.local.u32 	[%rd48], %rd35;
	add.s32 	%r80, %r80, 1;
	add.s64 	%rd48, %rd48, 4;
	add.s64 	%rd47, %rd47, 4;
	setp.ne.s32 	%p12, %r80, 6;
	@%p12 bra 	$L__BB5_13;
	shr.u32 	%r58, %r16, 23;
	st.local.u32 	[%rd1+24], %rd49;
	and.b32  	%r20, %r58, 31;
	and.b32  	%r59, %r58, 224;
	add.s32 	%r60, %r59, -128;
	shr.u32 	%r61, %r60, 5;
	mul.wide.u32 	%rd36, %r61, 4;
	sub.s64 	%rd15, %rd1, %rd36;
	ld.local.u32 	%r81, [%rd15+24];
	ld.local.u32 	%r82, [%rd15+20];
	setp.eq.s32 	%p13, %r20, 0;
	@%p13 bra 	$L__BB5_16;
	shf.l.wrap.b32 	%r81, %r82, %r81, %r20;
	ld.local.u32 	%r62, [%rd15+16];
	shf.l.wrap.b32 	%r82, %r62, %r82, %r20;
$L__BB5_16:
	shr.u32 	%r63, %r81, 30;
	shf.l.wrap.b32 	%r64, %r82, %r81, 2;
	shl.b32 	%r65, %r82, 2;
	shr.u32 	%r66, %r64, 31;
	add.s32 	%r67, %r66, %r63;
	neg.s32 	%r68, %r67;
	setp.lt.s32 	%p14, %r16, 0;
	selp.b32 	%r83, %r68, %r67, %p14;
	xor.b32  	%r69, %r64, %r16;
	shr.s32 	%r70, %r64, 31;
	xor.b32  	%r71, %r70, %r64;
	xor.b32  	%r72, %r70, %r65;
	cvt.u64.u32 	%rd37, %r71;
	shl.b64 	%rd38, %rd37, 32;
	cvt.u64.u32 	%rd39, %r72;
	or.b64  	%rd40, %rd38, %rd39;
	cvt.rn.f64.s64 	%fd3, %rd40;
	mul.f64 	%fd4, %fd3, 0d3BF921FB54442D19;
	cvt.rn.f32.f64 	%f31, %fd4;
	neg.f32 	%f32, %f31;
	setp.lt.s32 	%p15, %r69, 0;
	selp.f32 	%f50, %f32, %f31, %p15;
$L__BB5_17:
	mul.rn.f32 	%f34, %f50, %f50;
	and.b32  	%r74, %r83, 1;
	setp.eq.b32 	%p16, %r74, 1;
	selp.f32 	%f35, 0f3F800000, %f50, %p16;
	fma.rn.f32 	%f36, %f34, %f35, 0f00000000;
	fma.rn.f32 	%f37, %f34, 0f37CBAC00, 0fBAB607ED;
	selp.f32 	%f38, %f37, 0fB94D4153, %p16;
	selp.f32 	%f39, 0f3D2AAABB, 0f3C0885E4, %p16;
	fma.rn.f32 	%f40, %f38, %f34, %f39;
	selp.f32 	%f41, 0fBEFFFFFF, 0fBE2AAAA8, %p16;
	fma.rn.f32 	%f42, %f40, %f34, %f41;
	fma.rn.f32 	%f43, %f42, %f36, %f35;
	and.b32  	%r75, %r83, 2;
	setp.eq.s32 	%p17, %r75, 0;
	mov.f32 	%f44, 0f00000000;
	sub.f32 	%f45, %f44, %f43;
	selp.f32 	%f46, %f43, %f45, %p17;
	mul.f32 	%f47, %f1, %f46;
	cvta.to.global.u64 	%rd41, %rd18;
	mul.wide.s32 	%rd42, %r1, 8;
	add.s64 	%rd43, %rd41, %rd42;
	mul.f32 	%f48, %f1, %f8;
	st.global.f32 	[%rd43], %f48;
	st.global.f32 	[%rd43+4], %f47;
$L__BB5_18:
	ret;

}


// ===== COMPILED SASS (sm_100) =====

	.target	sm_100

	.elftype	@"ET_EXEC"


//--------------------- .note.nv.tkinfo           --------------------------
	.section	.note.nv.tkinfo,"",@"SHT_NOTE"
	.sectionflags	@"SHF_NOTE_NV_TKINFO"
	.tkinfo
        /*0018*/ 	.word	0x00000002
        /*0030*/ 	.string	""
        /*0030*/ 	.string	"ptxas"
        /*0030*/ 	.string	"Cuda compilation tools, release 13.0, V13.0.88"
        /*0030*/ 	.string	"Build cuda_13.0.r13.0/compiler.36424714_0"
        /*0030*/ 	.string	"-arch sm_100 -m 64 "



//--------------------- .note.nv.cuinfo           --------------------------
	.section	.note.nv.cuinfo,"",@"SHT_NOTE"
	.sectionflags	@"SHF_NOTE_NV_CUINFO"
        /*0018*/ 	.short	0x0002
        /*001a*/ 	.short	0x0064
        /*001c*/ 	.short	0x0082
	.zero		2


//--------------------- .nv.info                  --------------------------
	.section	.nv.info,"",@"SHT_CUDA_INFO"
	.align	4


	//----- nvinfo : EIATTR_REGCOUNT
	.align		4
        /*0000*/ 	.byte	0x04, 0x2f
        /*0002*/ 	.short	(.L_2 - .L_1)
	.align		4
.L_1:
        /*0004*/ 	.word	index@(accLog_kernel_kernel0)
        /*0008*/ 	.word	0x0000000d


	//----- nvinfo : EIATTR_FRAME_SIZE
	.align		4
.L_2:
        /*000c*/ 	.byte	0x04, 0x11
        /*000e*/ 	.short	(.L_4 - .L_3)
	.align		4
.L_3:
        /*0010*/ 	.word	index@(accLog_kernel_kernel0)
        /*0014*/ 	.word	0x00000000


	//----- nvinfo : EIATTR_REGCOUNT
	.align		4
.L_4:
        /*0018*/ 	.byte	0x04, 0x2f
        /*001a*/ 	.short	(.L_6 - .L_5)
	.align		4
.L_5:
        /*001c*/ 	.word	index@(accComplexToArg_kernel_kernel0)
        /*0020*/ 	.word	0x00000014


	//----- nvinfo : EIATTR_FRAME_SIZE
	.align		4
.L_6:
        /*0024*/ 	.byte	0x04, 0x11
        /*0026*/ 	.short	(.L_8 - .L_7)
	.align		4
.L_7:
        /*0028*/ 	.word	index@($__internal_3_$__cuda_sm3x_div_rn_noftz_f32_slowpath)
        /*002c*/ 	.word	0x00000000


	//----- nvinfo : EIATTR_FRAME_SIZE
	.align		4
.L_8:
        /*0030*/ 	.byte	0x04, 0x11
        /*0032*/ 	.short	(.L_10 - .L_9)
	.align		4
.L_9:
        /*0034*/ 	.word	index@(accComplexToArg_kernel_kernel0)
        /*0038*/ 	.word	0x00000000


	//----- nvinfo : EIATTR_REGCOUNT
	.align		4
.L_10:
        /*003c*/ 	.byte	0x04, 0x2f
        /*003e*/ 	.short	(.L_12 - .L_11)
	.align		4
.L_11:
        /*0040*/ 	.word	index@(accComplexToMag_kernel_kernel0)
        /*0044*/ 	.word	0x0000000b


	//----- nvinfo : EIATTR_FRAME_SIZE
	.align		4
.L_12:
        /*0048*/ 	.byte	0x04, 0x11
        /*004a*/ 	.short	(.L_14 - .L_13)
	.align		4
.L_13:
        /*004c*/ 	.word	index@($__internal_2_$__cuda_sm20_sqrt_rn_f32_slowpath)
        /*0050*/ 	.word	0x00000000


	//----- nvinfo : EIATTR_FRAME_SIZE
	.align		4
.L_14:
        /*0054*/ 	.byte	0x04, 0x11
        /*0056*/ 	.short	(.L_16 - .L_15)
	.align		4
.L_15:
        /*0058*/ 	.word	index@(accComplexToMag_kernel_kernel0)
        /*005c*/ 	.word	0x00000000


	//----- nvinfo : EIATTR_REGCOUNT
	.align		4
.L_16:
        /*0060*/ 	.byte	0x04, 0x2f
        /*0062*/ 	.short	(.L_18 - .L_17)
	.align		4
.L_17:
        /*0064*/ 	.word	index@(accComplexToMagPhase_kernel_kernel0)
        /*0068*/ 	.word	0x00000014


	//----- nvinfo : EIATTR_FRAME_SIZE
	.align		4
.L_18:
        /*006c*/ 	.byte	0x04, 0x11
        /*006e*/ 	.short	(.L_20 - .L_19)
	.align		4
.L_19:
        /*0070*/ 	.word	index@($__internal_1_$__cuda_sm3x_div_rn_noftz_f32_slowpath)
        /*0074*/ 	.word	0x00000000


	//----- nvinfo : EIATTR_FRAME_SIZE
	.align		4
.L_20:
        /*0078*/ 	.byte	0x04, 0x11
        /*007a*/ 	.short	(.L_22 - .L_21)
	.align		4
.L_21:
        /*007c*/ 	.word	index@($__internal_0_$__cuda_sm20_sqrt_rn_f32_slowpath)
        /*0080*/ 	.word	0x00000000


	//----- nvinfo : EIATTR_FRAME_SIZE
	.align		4
.L_22:
        /*0084*/ 	.byte	0x04, 0x11
        /*0086*/ 	.short	(.L_24 - .L_23)
	.align		4
.L_23:
        /*0088*/ 	.word	index@(accComplexToMagPhase_kernel_kernel0)
        /*008c*/ 	.word	0x00000000


	//----- nvinfo : EIATTR_REGCOUNT
	.align		4
.L_24:
        /*0090*/ 	.byte	0x04, 0x2f
        /*0092*/ 	.short	(.L_26 - .L_25)
	.align		4
.L_25:
        /*0094*/ 	.word	index@(accComplexToMagSquared_kernel_kernel0)
        /*0098*/ 	.word	0x0000000c


	//----- nvinfo : EIATTR_FRAME_SIZE
	.align		4
.L_26:
        /*009c*/ 	.byte	0x04, 0x11
        /*009e*/ 	.short	(.L_28 - .L_27)
	.align		4
.L_27:
        /*00a0*/ 	.word	index@(accComplexToMagSquared_kernel_kernel0)
        /*00a4*/ 	.word	0x00000000


	//----- nvinfo : EIATTR_REGCOUNT
	.align		4
.L_28:
        /*00a8*/ 	.byte	0x04, 0x2f
        /*00aa*/ 	.short	(.L_30 - .L_29)
	.align		4
.L_29:
        /*00ac*/ 	.word	index@(accMagPhaseToComplex_kernel_kernel0)
        /*00b0*/ 	.word	0x00000017


	//----- nvinfo : EIATTR_FRAME_SIZE
	.align		4
.L_30:
        /*00b4*/ 	.byte	0x04, 0x11
        /*00b6*/ 	.short	(.L_32 - .L_31)
	.align		4
.L_31:
        /*00b8*/ 	.word	index@(accMagPhaseToComplex_kernel_kernel0)
        /*00bc*/ 	.word	0x00000000


	//----- nvinfo : EIATTR_MIN_STACK_SIZE
	.align		4
.L_32:
        /*00c0*/ 	.byte	0x04, 0x12
        /*00c2*/ 	.short	(.L_34 - .L_33)
	.align		4
.L_33:
        /*00c4*/ 	.word	index@(accMagPhaseToComplex_kernel_kernel0)
        /*00c8*/ 	.word	0x00000000


	//----- nvinfo : EIATTR_MIN_STACK_SIZE
	.align		4
.L_34:
        /*00cc*/ 	.byte	0x04, 0x12
        /*00ce*/ 	.short	(.L_36 - .L_35)
	.align		4
.L_35:
        /*00d0*/ 	.word	index@(accComplexToMagSquared_kernel_kernel0)
        /*00d4*/ 	.word	0x00000000


	//----- nvinfo : EIATTR_MIN_STACK_SIZE
	.align		4
.L_36:
        /*00d8*/ 	.byte	0x04, 0x12
        /*00da*/ 	.short	(.L_38 - .L_37)
	.align		4
.L_37:
        /*00dc*/ 	.word	index@(accComplexToMagPhase_kernel_kernel0)
        /*00e0*/ 	.word	0x00000000


	//----- nvinfo : EIATTR_MIN_STACK_SIZE
	.align		4
.L_38:
        /*00e4*/ 	.byte	0x04, 0x12
        /*00e6*/ 	.short	(.L_40 - .L_39)
	.align		4
.L_39:
        /*00e8*/ 	.word	index@(accComplexToMag_kernel_kernel0)
        /*00ec*/ 	.word	0x00000000


	//----- nvinfo : EIATTR_MIN_STACK_SIZE
	.align		4
.L_40:
        /*00f0*/ 	.byte	0x04, 0x12
        /*00f2*/ 	.short	(.L_42 - .L_41)
	.align		4
.L_41:
        /*00f4*/ 	.word	index@(accComplexToArg_kernel_kernel0)
        /*00f8*/ 	.word	0x00000000


	//----- nvinfo : EIATTR_MIN_STACK_SIZE
	.align		4
.L_42:
        /*00fc*/ 	.byte	0x04, 0x12
        /*00fe*/ 	.short	(.L_44 - .L_43)
	.align		4
.L_43:
        /*0100*/ 	.word	index@(accLog_kernel_kernel0)
        /*0104*/ 	.word	0x00000000
.L_44:


//--------------------- .nv.compat                --------------------------
	.section	.nv.compat,"",@"SHT_CUDA_COMPAT_INFO"
	.align	4
        /*0000*/ 	.byte	0x02, 0x09, 0x00, 0x00, 0x02, 0x02, 0x01, 0x00, 0x02, 0x05, 0x05, 0x00, 0x03, 0x07, 0x01, 0x01
        /*0010*/ 	.byte	0x02, 0x03, 0x00, 0x00, 0x02, 0x06, 0x01, 0x00, 0x04, 0x0b, 0x08, 0x00, 0x01, 0x00, 0x00, 0x00
        /*0020*/ 	.byte	0x00, 0x00, 0x00, 0x00


//--------------------- .nv.info.accMagPhaseToComplex_kernel_kernel0 --------------------------
	.section	.nv.info.accMagPhaseToComplex_kernel_kernel0,"",@"SHT_CUDA_INFO"
	.sectionflags	@""
	.align	4


	//----- nvinfo : EIATTR_CUDA_API_VERSION
	.align		4
        /*0000*/ 	.byte	0x04, 0x37
        /*0002*/ 	.short	(.L_46 - .L_45)
.L_45:
        /*0004*/ 	.word	0x00000082


	//----- nvinfo : EIATTR_KPARAM_INFO
	.align		4
.L_46:
        /*0008*/ 	.byte	0x04, 0x17
        /*000a*/ 	.short	(.L_48 - .L_47)
.L_47:
        /*000c*/ 	.word	0x00000000
        /*0010*/ 	.short	0x0003
        /*0012*/ 	.short	0x0018
        /*0014*/ 	.byte	0x00, 0xf0, 0x11, 0x00


	//----- nvinfo : EIATTR_KPARAM_INFO
	.align		4
.L_48:
        /*0018*/ 	.byte	0x04, 0x17
        /*001a*/ 	.short	(.L_50 - .L_49)
.L_49:
        /*001c*/ 	.word	0x00000000
        /*0020*/ 	.short	0x0002
        /*0022*/ 	.short	0x0010
        /*0024*/ 	.byte	0x00, 0xf5, 0x21, 0x00


	//----- nvinfo : EIATTR_KPARAM_INFO
	.align		4
.L_50:
        /*0028*/ 	.byte	0x04, 0x17
        /*002a*/ 	.short	(.L_52 - .L_51)
.L_51:
        /*002c*/ 	.word	0x00000000
        /*0030*/ 	.short	0x0001
        /*0032*/ 	.short	0x0008
        /*0034*/ 	.byte	0x00, 0xf5, 0x21, 0x00


	//----- nvinfo : EIATTR_KPARAM_INFO
	.align		4
.L_52:
        /*0038*/ 	.byte	0x04, 0x17
        /*003a*/ 	.short	(.L_54 - .L_53)
.L_53:
        /*003c*/ 	.word	0x00000000
        /*0040*/ 	.short	0x0000
        /*0042*/ 	.short	0x0000
        /*0044*/ 	.byte	0x00, 0xf5, 0x21, 0x00


	//----- nvinfo : EIATTR_SPARSE_MMA_MASK
	.align		4
.L_54:
        /*0048*/ 	.byte	0x03, 0x50
        /*004a*/ 	.short	0x0000


	//----- nvinfo : EIATTR_MAXREG_COUNT
	.align		4
        /*004c*/ 	.byte	0x03, 0x1b
        /*004e*/ 	.short	0x00ff


	//----- nvinfo : EIATTR_MERCURY_ISA_VERSION
	.align		4
        /*0050*/ 	.byte	0x03, 0x5f
        /*0052*/ 	.short	0x0101


	//----- nvinfo : EIATTR_VRC_CTA_INIT_COUNT
	.align		4
        /*0054*/ 	.byte	0x02, 0x4a
	.zero		1
	.zero		1


	//----- nvinfo : EIATTR_EXIT_INSTR_OFFSETS
	.align		4
        /*0058*/ 	.byte	0x04, 0x1c
        /*005a*/ 	.short	(.L_56 - .L_55)


	//   ....[0]....
.L_55:
        /*005c*/ 	.word	0x00000060


	//   ....[1]....
        /*0060*/ 	.word	0x00001050


	//----- nvinfo : EIATTR_CRS_STACK_SIZE
	.align		4
.L_56:
        /*0064*/ 	.byte	0x04, 0x1e
        /*0066*/ 	.short	(.L_58 - .L_57)
.L_57:
        /*0068*/ 	.word	0x00000000


	//----- nvinfo : EIATTR_CBANK_PARAM_SIZE
	.align		4
.L_58:
        /*006c*/ 	.byte	0x03, 0x19
        /*006e*/ 	.short	0x001c


	//----- nvinfo : EIATTR_PARAM_CBANK
	.align		4
        /*0070*/ 	.byte	0x04, 0x0a
        /*0072*/ 	.short	(.L_60 - .L_59)
	.align		4
.L_59:
        /*0074*/ 	.word	index@(.nv.constant0.accMagPhaseToComplex_kernel_kernel0)
        /*0078*/ 	.short	0x0380
        /*007a*/ 	.short	0x001c


	//----- nvinfo : EIATTR_SW_WAR
	.align		4
.L_60:
        /*007c*/ 	.byte	0x04, 0x36
        /*007e*/ 	.short	(.L_62 - .L_61)
.L_61:
        /*0080*/ 	.word	0x00000008
.L_62:


//--------------------- .nv.info.accComplexToMagSquared_kernel_kernel0 --------------------------
	.section	.nv.info.accComplexToMagSquared_kernel_kernel0,"",@"SHT_CUDA_INFO"
	.sectionflags	@""
	.align	4


	//----- nvinfo : EIATTR_CUDA_API_VERSION
	.align		4
        /*0000*/ 	.byte	0x04, 0x37
        /*0002*/ 	.short	(.L_64 - .L_63)
.L_63:
        /*0004*/ 	.word	0x00000082


	//----- nvinfo : EIATTR_KPARAM_INFO
	.align		4
.L_64:
        /*0008*/ 	.byte	0x04, 0x17
        /*000a*/ 	.short	(.L_66 - .L_65)
.L_65:
        /*000c*/ 	.word	0x00000000
        /*0010*/ 	.short	0x0002
        /*0012*/ 	.short	0x0010
        /*0014*/ 	.byte	0x00, 0xf0, 0x11, 0x00


	//----- nvinfo : EIATTR_KPARAM_INFO
	.align		4
.L_66:
        /*0018*/ 	.byte	0x04, 0x17
        /*001a*/ 	.short	(.L_68 - .L_67)
.L_67:
        /*001c*/ 	.word	0x00000000
        /*0020*/ 	.short	0x0001
        /*0022*/ 	.short	0x0008
        /*0024*/ 	.byte	0x00, 0xf5, 0x21, 0x00


	//----- nvinfo : EIATTR_KPARAM_INFO
	.align		4
.L_68:
        /*0028*/ 	.byte	0x04, 0x17
        /*002a*/ 	.short	(.L_70 - .L_69)
.L_69:
        /*002c*/ 	.word	0x00000000
        /*0030*/ 	.short	0x0000
        /*0032*/ 	.short	0x0000
        /*0034*/ 	.byte	0x00, 0xf5, 0x21, 0x00


	//----- nvinfo : EIATTR_SPARSE_MMA_MASK
	.align		4
.L_70:
        /*0038*/ 	.byte	0x03, 0x50
        /*003a*/ 	.short	0x0000


	//----- nvinfo : EIATTR_MAXREG_COUNT
	.align		4
        /*003c*/ 	.byte	0x03, 0x1b
        /*003e*/ 	.short	0x00ff


	//----- nvinfo : EIATTR_MERCURY_ISA_VERSION
	.align		4
        /*0040*/ 	.byte	0x03, 0x5f
        /*0042*/ 	.short	0x0101


	//----- nvinfo : EIATTR_VRC_CTA_INIT_COUNT
	.align		4
        /*0044*/ 	.byte	0x02, 0x4a
	.zero		1
	.zero		1


	//----- nvinfo : EIATTR_EXIT_INSTR_OFFSETS
	.align		4
        /*0048*/ 	.byte	0x04, 0x1c
        /*004a*/ 	.short	(.L_72 - .L_71)


	//   ....[0]....
.L_71:
        /*004c*/ 	.word	0x00000060


	//   ....[1]....
        /*0050*/ 	.word	0x00000110


	//----- nvinfo : EIATTR_CBANK_PARAM_SIZE
	.align		4
.L_72:
        /*0054*/ 	.byte	0x03, 0x19
        /*0056*/ 	.short	0x0014


	//----- nvinfo : EIATTR_PARAM_CBANK
	.align		4
        /*0058*/ 	.byte	0x04, 0x0a
        /*005a*/ 	.short	(.L_74 - .L_73)
	.align		4
.L_73:
        /*005c*/ 	.word	index@(.nv.constant0.accComplexToMagSquared_kernel_kernel0)
        /*0060*/ 	.short	0x0380
        /*0062*/ 	.short	0x0014


	//----- nvinfo : EIATTR_SW_WAR
	.align		4
.L_74:
        /*0064*/ 	.byte	0x04, 0x36
        /*0066*/ 	.short	(.L_76 - .L_75)
.L_75:
        /*0068*/ 	.word	0x00000008
.L_76:


//--------------------- .nv.info.accComplexToMagPhase_kernel_kernel0 --------------------------
	.section	.nv.info.accComplexToMagPhase_kernel_kernel0,"",@"SHT_CUDA_INFO"
	.sectionflags	@""
	.align	4


	//----- nvinfo : EIATTR_CUDA_API_VERSION
	.align		4
        /*0000*/ 	.byte	0x04, 0x37
        /*0002*/ 	.short	(.L_78 - .L_77)
.L_77:
        /*0004*/ 	.word	0x00000082


	//----- nvinfo : EIATTR_KPARAM_INFO
	.align		4
.L_78:
        /*0008*/ 	.byte	0x04, 0x17
        /*000a*/ 	.short	(.L_80 - .L_79)
.L_79:
        /*000c*/ 	.word	0x00000000
        /*0010*/ 	.short	0x0003
        /*0012*/ 	.short	0x0018
        /*0014*/ 	.byte	0x00, 0xf0, 0x11, 0x00


	//----- nvinfo : EIATTR_KPARAM_INFO
	.align		4
.L_80:
        /*0018*/ 	.byte	0x04, 0x17
        /*001a*/ 	.short	(.L_82 - .L_81)
.L_81:
        /*001c*/ 	.word	0x00000000
        /*0020*/ 	.short	0x0002
        /*0022*/ 	.short	0x0010
        /*0024*/ 	.byte	0x00, 0xf5, 0x21, 0x00


	//----- nvinfo : EIATTR_KPARAM_INFO
	.align		4
.L_82:
        /*0028*/ 	.byte	0x04, 0x17
        /*002a*/ 	.short	(.L_84 - .L_83)
.L_83:
        /*002c*/ 	.word	0x00000000
        /*0030*/ 	.short	0x0001
        /*0032*/ 	.short	0x0008
        /*0034*/ 	.byte	0x00, 0xf5, 0x21, 0x00


	//----- nvinfo : EIATTR_KPARAM_INFO
	.align		4
.L_84:
        /*0038*/ 	.byte	0x04, 0x17
        /*003a*/ 	.short	(.L_86 - .L_85)
.L_85:
        /*003c*/ 	.word	0x00000000
        /*0040*/ 	.short	0x0000
        /*0042*/ 	.short	0x0000
        /*0044*/ 	.byte	0x00, 0xf5, 0x21, 0x00


	//----- nvinfo : EIATTR_SPARSE_MMA_MASK
	.align		4
.L_86:
        /*0048*/ 	.byte	0x03, 0x50
        /*004a*/ 	.short	0x0000


	//----- nvinfo : EIATTR_MAXREG_COUNT
	.align		4
        /*004c*/ 	.byte	0x03, 0x1b
        /*004e*/ 	.short	0x00ff


	//----- nvinfo : EIATTR_MERCURY_ISA_VERSION
	.align		4
        /*0050*/ 	.byte	0x03, 0x5f
        /*0052*/ 	.short	0x0101


	//----- nvinfo : EIATTR_VRC_CTA_INIT_COUNT
	.align		4
        /*0054*/ 	.byte	0x02, 0x4a
	.zero		1
	.zero		1


	//----- nvinfo : EIATTR_EXIT_INSTR_OFFSETS
	.align		4
        /*0058*/ 	.byte	0x04, 0x1c
        /*005a*/ 	.short	(.L_88 - .L_87)


	//   ....[0]....
.L_87:
        /*005c*/ 	.word	0x00000060


	//   ....[1]....
        /*0060*/ 	.word	0x000004d0


	//----- nvinfo : EIATTR_CRS_STACK_SIZE
	.align		4
.L_88:
        /*0064*/ 	.byte	0x04, 0x1e
        /*0066*/ 	.short	(.L_90 - .L_89)
.L_89:
        /*0068*/ 	.word	0x00000000


	//----- nvinfo : EIATTR_CBANK_PARAM_SIZE
	.align		4
.L_90:
        /*006c*/ 	.byte	0x03, 0x19
        /*006e*/ 	.short	0x001c


	//----- nvinfo : EIATTR_PARAM_CBANK
	.align		4
        /*0070*/ 	.byte	0x04, 0x0a
        /*0072*/ 	.short	(.L_92 - .L_91)
	.align		4
.L_91:
        /*0074*/ 	.word	index@(.nv.constant0.accComplexToMagPhase_kernel_kernel0)
        /*0078*/ 	.short	0x0380
        /*007a*/ 	.short	0x001c


	//----- nvinfo : EIATTR_SW_WAR
	.align		4
.L_92:
        /*007c*/ 	.byte	0x04, 0x36
        /*007e*/ 	.short	(.L_94 - .L_93)
.L_93:
        /*0080*/ 	.word	0x00000008
.L_94:


//--------------------- .nv.info.accComplexToMag_kernel_kernel0 --------------------------
	.section	.nv.info.accComplexToMag_kernel_kernel0,"",@"SHT_CUDA_INFO"
	.sectionflags	@""
	.align	4


	//----- nvinfo : EIATTR_CUDA_API_VERSION
	.align		4
        /*0000*/ 	.byte	0x04, 0x37
        /*0002*/ 	.short	(.L_96 - .L_95)
.L_95:
        /*0004*/ 	.word	0x00000082


	//----- nvinfo : EIATTR_KPARAM_INFO
	.align		4
.L_96:
        /*0008*/ 	.byte	0x04, 0x17
        /*000a*/ 	.short	(.L_98 - .L_97)
.L_97:
        /*000c*/ 	.word	0x00000000
        /*0010*/ 	.short	0x0002
        /*0012*/ 	.short	0x0010
        /*0014*/ 	.byte	0x00, 0xf0, 0x11, 0x00


	//----- nvinfo : EIATTR_KPARAM_INFO
	.align		4
.L_98:
        /*0018*/ 	.byte	0x04, 0x17
        /*001a*/ 	.short	(.L_100 - .L_99)
.L_99:
        /*001c*/ 	.word	0x00000000
        /*0020*/ 	.short	0x0001
        /*0022*/ 	.short	0x0008
        /*0024*/ 	.byte	0x00, 0xf5, 0x21, 0x00


	//----- nvinfo : EIATTR_KPARAM_INFO
	.align		4
.L_100:
        /*0028*/ 	.byte	0x04, 0x17
        /*002a*/ 	.short	(.L_102 - .L_101)
.L_101:
        /*002c*/ 	.word	0x00000000
        /*0030*/ 	.short	0x0000
        /*0032*/ 	.short	0x0000
        /*0034*/ 	.byte	0x00, 0xf5, 0x21, 0x00


	//----- nvinfo : EIATTR_SPARSE_MMA_MASK
	.align		4
.L_102:
        /*0038*/ 	.byte	0x03, 0x50
        /*003a*/ 	.short	0x0000


	//----- nvinfo : EIATTR_MAXREG_COUNT
	.align		4
        /*003c*/ 	.byte	0x03, 0x1b
        /*003e*/ 	.short	0x00ff


	//----- nvinfo : EIATTR_MERCURY_ISA_VERSION
	.align		4
        /*0040*/ 	.byte	0x03, 0x5f
        /*0042*/ 	.short	0x0101


	//----- nvinfo : EIATTR_VRC_CTA_INIT_COUNT
	.align		4
        /*0044*/ 	.byte	0x02, 0x4a
	.zero		1
	.zero		1


	//----- nvinfo : EIATTR_EXIT_INSTR_OFFSETS
	.align		4
        /*0048*/ 	.byte	0x04, 0x1c
        /*004a*/ 	.short	(.L_104 - .L_103)


	//   ....[0]....
.L_103:
        /*004c*/ 	.word	0x00000060


	//   ....[1]....
        /*0050*/ 	.word	0x000001f0


	//----- nvinfo : EIATTR_CRS_STACK_SIZE
	.align		4
.L_104:
        /*0054*/ 	.byte	0x04, 0x1e
        /*0056*/ 	.short	(.L_106 - .L_105)
.L_105:
        /*0058*/ 	.word	0x00000000


	//----- nvinfo : EIATTR_CBANK_PARAM_SIZE
	.align		4
.L_106:
        /*005c*/ 	.byte	0x03, 0x19
        /*005e*/ 	.short	0x0014


	//----- nvinfo : EIATTR_PARAM_CBANK
	.align		4
        /*0060*/ 	.byte	0x04, 0x0a
        /*0062*/ 	.short	(.L_108 - .L_107)
	.align		4
.L_107:
        /*0064*/ 	.word	index@(.nv.constant0.accComplexToMag_kernel_kernel0)
        /*0068*/ 	.short	0x0380
        /*006a*/ 	.short	0x0014


	//----- nvinfo : EIATTR_SW_WAR
	.align		4
.L_108:
        /*006c*/ 	.byte	0x04, 0x36
        /*006e*/ 	.short	(.L_110 - .L_109)
.L_109:
        /*0070*/ 	.word	0x00000008
.L_110:


//--------------------- .nv.info.accComplexToArg_kernel_kernel0 --------------------------
	.section	.nv.info.accComplexToArg_kernel_kernel0,"",@"SHT_CUDA_INFO"
	.sectionflags	@""
	.align	4


	//----- nvinfo : EIATTR_CUDA_API_VERSION
	.align		4
        /*0000*/ 	.byte	0x04, 0x37
        /*0002*/ 	.short	(.L_112 - .L_111)
.L_111:
        /*0004*/ 	.word	0x00000082


	//----- nvinfo : EIATTR_KPARAM_INFO
	.align		4
.L_112:
        /*0008*/ 	.byte	0x04, 0x17
        /*000a*/ 	.short	(.L_114 - .L_113)
.L_113:
        /*000c*/ 	.word	0x00000000
        /*0010*/ 	.short	0x0002
        /*0012*/ 	.short	0x0010
        /*0014*/ 	.byte	0x00, 0xf0, 0x11, 0x00


	//----- nvinfo : EIATTR_KPARAM_INFO
	.align		4
.L_114:
        /*0018*/ 	.byte	0x04, 0x17
        /*001a*/ 	.short	(.L_116 - .L_115)
.L_115:
        /*001c*/ 	.word	0x00000000
        /*0020*/ 	.short	0x0001
        /*0022*/ 	.short	0x0008
        /*0024*/ 	.byte	0x00, 0xf5, 0x21, 0x00


	//----- nvinfo : EIATTR_KPARAM_INFO
	.align		4
.L_116:
        /*0028*/ 	.byte	0x04, 0x17
        /*002a*/ 	.short	(.L_118 - .L_117)
.L_117:
        /*002c*/ 	.word	0x00000000
        /*0030*/ 	.short	0x0000
        /*0032*/ 	.short	0x0000
        /*0034*/ 	.byte	0x00, 0xf5, 0x21, 0x00


	//----- nvinfo : EIATTR_SPARSE_MMA_MASK
	.align		4
.L_118:
        /*0038*/ 	.byte	0x03, 0x50
        /*003a*/ 	.short	0x0000


	//----- nvinfo : EIATTR_MAXREG_COUNT
	.align		4
        /*003c*/ 	.byte	0x03, 0x1b
        /*003e*/ 	.short	0x00ff


	//----- nvinfo : EIATTR_MERCURY_ISA_VERSION
	.align		4
        /*0040*/ 	.byte	0x03, 0x5f
        /*0042*/ 	.short	0x0101


	//----- nvinfo : EIATTR_VRC_CTA_INIT_COUNT
	.align		4
        /*0044*/ 	.byte	0x02, 0x4a
	.zero		1
	.zero		1


	//----- nvinfo : EIATTR_EXIT_INSTR_OFFSETS
	.align		4
        /*0048*/ 	.byte	0x04, 0x1c
        /*004a*/ 	.short	(.L_120 - .L_119)


	//   ....[0]....
.L_119:
        /*004c*/ 	.word	0x00000060


	//   ....[1]....
        /*0050*/ 	.word	0x000003a0


	//----- nvinfo : EIATTR_CRS_STACK_SIZE
	.align		4
.L_120:
        /*0054*/ 	.byte	0x04, 0x1e
        /*0056*/ 	.short	(.L_122 - .L_121)
.L_121:
        /*0058*/ 	.word	0x00000000


	//----- nvinfo : EIATTR_CBANK_PARAM_SIZE
	.align		4
.L_122:
        /*005c*/ 	.byte	0x03, 0x19
        /*005e*/ 	.short	0x0014


	//----- nvinfo : EIATTR_PARAM_CBANK
	.align		4
        /*0060*/ 	.byte	0x04, 0x0a
        /*0062*/ 	.short	(.L_124 - .L_123)
	.align		4
.L_123:
        /*0064*/ 	.word	index@(.nv.constant0.accComplexToArg_kernel_kernel0)
        /*0068*/ 	.short	0x0380
        /*006a*/ 	.short	0x0014


	//----- nvinfo : EIATTR_SW_WAR
	.align		4
.L_124:
        /*006c*/ 	.byte	0x04, 0x36
        /*006e*/ 	.short	(.L_126 - .L_125)
.L_125:
        /*0070*/ 	.word	0x00000008
.L_126:


//--------------------- .nv.info.accLog_kernel_kernel0 --------------------------
	.section	.nv.info.accLog_kernel_kernel0,"",@"SHT_CUDA_INFO"
	.sectionflags	@""
	.align	4


	//----- nvinfo : EIATTR_CUDA_API_VERSION
	.align		4
        /*0000*/ 	.byte	0x04, 0x37
        /*0002*/ 	.short	(.L_128 - .L_127)
.L_127:
        /*0004*/ 	.word	0x00000082


	//----- nvinfo : EIATTR_KPARAM_INFO
	.align		4
.L_128:
        /*0008*/ 	.byte	0x04, 0x17
        /*000a*/ 	.short	(.L_130 - .L_129)
.L_129:
        /*000c*/ 	.word	0x00000000
        /*0010*/ 	.short	0x0004
        /*0012*/ 	.short	0x0018
        /*0014*/ 	.byte	0x00, 0xf0, 0x11, 0x00


	//----- nvinfo : EIATTR_KPARAM_INFO
	.align		4
.L_130:
        /*0018*/ 	.byte	0x04, 0x17
        /*001a*/ 	.short	(.L_132 - .L_131)
.L_131:
        /*001c*/ 	.word	0x00000000
        /*0020*/ 	.short	0x0003
        /*0022*/ 	.short	0x0014
        /*0024*/ 	.byte	0x00, 0xf0, 0x11, 0x00


	//----- nvinfo : EIATTR_KPARAM_INFO
	.align		4
.L_132:
        /*0028*/ 	.byte	0x04, 0x17
        /*002a*/ 	.short	(.L_134 - .L_133)
.L_133:
        /*002c*/ 	.word	0x00000000
        /*0030*/ 	.short	0x0002
        /*0032*/ 	.short	0x0010
        /*0034*/ 	.byte	0x00, 0xf0, 0x11, 0x00


	//----- nvinfo : EIATTR_KPARAM_INFO
	.align		4
.L_134:
        /*0038*/ 	.byte	0x04, 0x17
        /*003a*/ 	.short	(.L_136 - .L_135)
.L_135:
        /*003c*/ 	.word	0x00000000
        /*0040*/ 	.short	0x0001
        /*0042*/ 	.short	0x0008
        /*0044*/ 	.byte	0x00, 0xf5, 0x21, 0x00


	//----- nvinfo : EIATTR_KPARAM_INFO
	.align		4
.L_136:
        /*0048*/ 	.byte	0x04, 0x17
        /*004a*/ 	.short	(.L_138 - .L_137)
.L_137:
        /*004c*/ 	.word	0x00000000
        /*0050*/ 	.short	0x0000
        /*0052*/ 	.short	0x0000
        /*0054*/ 	.byte	0x00, 0xf5, 0x21, 0x00


	//----- nvinfo : EIATTR_SPARSE_MMA_MASK
	.align		4
.L_138:
        /*0058*/ 	.byte	0x03, 0x50
        /*005a*/ 	.short	0x0000


	//----- nvinfo : EIATTR_MAXREG_COUNT
	.align		4
        /*005c*/ 	.byte	0x03, 0x1b
        /*005e*/ 	.short	0x00ff


	//----- nvinfo : EIATTR_MERCURY_ISA_VERSION
	.align		4
        /*0060*/ 	.byte	0x03, 0x5f
        /*0062*/ 	.short	0x0101


	//----- nvinfo : EIATTR_VRC_CTA_INIT_COUNT
	.align		4
        /*0064*/ 	.byte	0x02, 0x4a
	.zero		1
	.zero		1


	//----- nvinfo : EIATTR_EXIT_INSTR_OFFSETS
	.align		4
        /*0068*/ 	.byte	0x04, 0x1c
        /*006a*/ 	.short	(.L_140 - .L_139)


	//   ....[0]....
.L_139:
        /*006c*/ 	.word	0x00000060


	//   ....[1]....
        /*0070*/ 	.word	0x000002b0


	//----- nvinfo : EIATTR_CBANK_PARAM_SIZE
	.align		4
.L_140:
        /*0074*/ 	.byte	0x03, 0x19
        /*0076*/ 	.short	0x001c


	//----- nvinfo : EIATTR_PARAM_CBANK
	.align		4
        /*0078*/ 	.byte	0x04, 0x0a
        /*007a*/ 	.short	(.L_142 - .L_141)
	.align		4
.L_141:
        /*007c*/ 	.word	index@(.nv.constant0.accLog_kernel_kernel0)
        /*0080*/ 	.short	0x0380
        /*0082*/ 	.short	0x001c


	//----- nvinfo : EIATTR_SW_WAR
	.align		4
.L_142:
        /*0084*/ 	.byte	0x04, 0x36
        /*0086*/ 	.short	(.L_144 - .L_143)
.L_143:
        /*0088*/ 	.word	0x00000008
.L_144:


//--------------------- .nv.callgraph             --------------------------
	.section	.nv.callgraph,"",@"SHT_CUDA_CALLGRAPH"
	.align	4
	.sectionentsize	8
	.align		4
        /*0000*/ 	.word	0x00000000
	.align		4
        /*0004*/ 	.word	0xffffffff
	.align		4
        /*0008*/ 	.word	0x00000000
	.align		4
        /*000c*/ 	.word	0xfffffffe
	.align		4
        /*0010*/ 	.word	0x00000000
	.align		4
        /*0014*/ 	.word	0xfffffffd
	.align		4
        /*0018*/ 	.word	0x00000000
	.align		4
        /*001c*/ 	.word	0xfffffffc


//--------------------- .nv.constant4             --------------------------
	.section	.nv.constant4,"a",@progbits
	.align	8
	.align		8
.nv.constant4:
        /*0000*/ 	.dword	__cudart_i2opi_f


//--------------------- .text.accMagPhaseToComplex_kernel_kernel0 --------------------------
	.section	.text.accMagPhaseToComplex_kernel_kernel0,"ax",@progbits
	.align	128
        .global         accMagPhaseToComplex_kernel_kernel0
        .type           accMagPhaseToComplex_kernel_kernel0,@function
        .size           accMagPhaseToComplex_kernel_kernel0,(.L_x_54 - accMagPhaseToComplex_kernel_kernel0)
        .other          accMagPhaseToComplex_kernel_kernel0,@"STO_CUDA_ENTRY STV_DEFAULT"
accMagPhaseToComplex_kernel_kernel0:
.text.accMagPhaseToComplex_kernel_kernel0:
[----:B------:R-:W-:Y:S01]  /*0000*/  LDC R1, c[0x0][0x37c] ;  /* 0x0000df00ff017b82 */ /* 0x000fe20000000800 */
[----:B------:R-:W0:Y:S01]  /*0010*/  S2R R2, SR_TID.X ;  /* 0x0000000000027919 */ /* 0x000e220000002100 */
[----:B------:R-:W1:Y:S01]  /*0020*/  LDCU UR4, c[0x0][0x398] ;  /* 0x00007300ff0477ac */ /* 0x000e620008000800 */
[----:B------:R-:W0:Y:S02]  /*0030*/  S2R R3, SR_CTAID.X ;  /* 0x0000000000037919 */ /* 0x000e240000002500 */
[----:B0-----:R-:W-:-:S05]  /*0040*/  IMAD R2, R3, 0x40, R2 ;  /* 0x0000004003027824 */ /* 0x001fca00078e0202 */
[----:B-1----:R-:W-:-:S13]  /*0050*/  ISETP.GE.AND P0, PT, R2, UR4, PT ;  /* 0x0000000402007c0c */ /* 0x002fda000bf06270 */
[----:B------:R-:W-:Y:S05]  /*0060*/  @P0 EXIT ;  /* 0x000000000000094d */ /* 0x000fea0003800000 */
[----:B------:R-:W0:Y:S01]  /*0070*/  LDC.64 R4, c[0x0][0x388] ;  /* 0x0000e200ff047b82 */ /* 0x000e220000000a00 */
[----:B------:R-:W1:Y:S07]  /*0080*/  LDCU.64 UR6, c[0x0][0x358] ;  /* 0x00006b00ff0677ac */ /* 0x000e6e0008000a00 */
[----:B------:R-:W2:Y:S01]  /*0090*/  LDC.64 R8, c[0x0][0x380] ;  /* 0x0000e000ff087b82 */ /* 0x000ea20000000a00 */
[----:B0-----:R-:W-:-:S06]  /*00a0*/  IMAD.WIDE R4, R2, 0x4, R4 ;  /* 0x0000000402047825 */ /* 0x001fcc00078e0204 */
[----:B-1----:R-:W3:Y:S01]  /*00b0*/  LDG.E R4, desc[UR6][R4.64] ;  /* 0x0000000604047981 */ /* 0x002ee2000c1e1900 */
[----:B--2---:R-:W-:-:S05]  /*00c0*/  IMAD.WIDE R8, R2, 0x4, R8 ;  /* 0x0000000402087825 */ /* 0x004fca00078e0208 */
[----:B------:R0:W5:Y:S01]  /*00d0*/  LDG.E R3, desc[UR6][R8.64] ;  /* 0x0000000608037981 */ /* 0x000162000c1e1900 */
[----:B------:R-:W-:Y:S01]  /*00e0*/  BSSY.RECONVERGENT B0, `(.L_x_0) ;  /* 0x000006c000007945 */ /* 0x000fe20003800200 */
[C---:B---3--:R-:W-:Y:S01]  /*00f0*/  FMUL R0, R4.reuse, 0.63661974668502807617 ;  /* 0x3f22f98304007820 */ /* 0x048fe20000400000 */
[----:B------:R-:W-:-:S04]  /*0100*/  FSETP.GE.AND P0, PT, |R4|, 105615, PT ;  /* 0x47ce47800400780b */ /* 0x000fc80003f06200 */
[----:B------:R-:W-:Y:S01]  /*0110*/  P2R R5, PR, RZ, 0x1 ;  /* 0x00000001ff057803 */ /* 0x000fe20000000000 */
[----:B------:R-:W1:Y:S02]  /*0120*/  F2I.NTZ R0, R0 ;  /* 0x0000000000007305 */ /* 0x000e640000203100 */
[----:B-1----:R-:W-:-:S05]  /*0130*/  I2FP.F32.S32 R7, R0 ;  /* 0x0000000000077245 */ /* 0x002fca0000201400 */
[----:B------:R-:W-:-:S04]  /*0140*/  FFMA R6, R7, -1.5707962512969970703, R4 ;  /* 0xbfc90fda07067823 */ /* 0x000fc80000000004 */
[----:B------:R-:W-:-:S04]  /*0150*/  FFMA R6, R7, -7.5497894158615963534e-08, R6 ;  /* 0xb3a2216807067823 */ /* 0x000fc80000000006 */
[----:B------:R-:W-:Y:S01]  /*0160*/  FFMA R6, R7, -5.3903029534742383927e-15, R6 ;  /* 0xa7c234c507067823 */ /* 0x000fe20000000006 */
[----:B------:R-:W-:-:S03]  /*0170*/  IMAD.MOV.U32 R7, RZ, RZ, R0 ;  /* 0x000000ffff077224 */ /* 0x000fc600078e0000 */
[----:B------:R-:W-:Y:S01]  /*0180*/  IMAD.MOV.U32 R12, RZ, RZ, R6 ;  /* 0x000000ffff0c7224 */ /* 0x000fe200078e0006 */
[----:B0-----:R-:W-:Y:S06]  /*0190*/  @!P0 BRA `(.L_x_1) ;  /* 0x0000000400808947 */ /* 0x001fec0003800000 */
[----:B------:R-:W-:-:S13]  /*01a0*/  FSETP.NEU.AND P0, PT, |R4|, +INF , PT ;  /* 0x7f8000000400780b */ /* 0x000fda0003f0d200 */
[----:B------:R-:W-:Y:S01]  /*01b0*/  @!P0 FMUL R12, RZ, R4 ;  /* 0x00000004ff0c8220 */ /* 0x000fe20000400000 */
[----:B------:R-:W-:Y:S01]  /*01c0*/  @!P0 IMAD.MOV.U32 R0, RZ, RZ, RZ ;  /* 0x000000ffff008224 */ /* 0x000fe200078e00ff */
[----:B------:R-:W-:Y:S06]  /*01d0*/  @!P0 BRA `(.L_x_1) ;  /* 0x0000000400708947 */ /* 0x000fec0003800000 */
[----:B------:R-:W-:Y:S02]  /*01e0*/  IMAD.SHL.U32 R5, R4, 0x100, RZ ;  /* 0x0000010004057824 */ /* 0x000fe400078e00ff */
[----:B------:R-:W-:Y:S02]  /*01f0*/  HFMA2 R13, -RZ, RZ, 0, 0 ;  /* 0x00000000ff0d7431 */ /* 0x000fe400000001ff */
[----:B------:R-:W-:Y:S01]  /*0200*/  IMAD.MOV.U32 R0, RZ, RZ, RZ ;  /* 0x000000ffff007224 */ /* 0x000fe200078e00ff */
[----:B------:R-:W0:Y:S01]  /*0210*/  LDCU.64 UR8, c[0x4][URZ] ;  /* 0x01000000ff0877ac */ /* 0x000e220008000a00 */
[----:B------:R-:W-:Y:S01]  /*0220*/  LOP3.LUT R12, R5, 0x80000000, RZ, 0xfc, !PT ;  /* 0x80000000050c7812 */ /* 0x000fe200078efcff */
[----:B------:R-:W-:Y:S01]  /*0230*/  UMOV UR5, URZ ;  /* 0x000000ff00057c82 */ /* 0x000fe20008000000 */
[----:B------:R-:W-:-:S05]  /*0240*/  UMOV UR4, URZ ;  /* 0x000000ff00047c82 */ /* 0x000fca0008000000 */
.L_x_2:
[----:B0-----:R-:W-:Y:S02]  /*0250*/  IMAD.U32 R10, RZ, RZ, UR8 ;  /* 0x00000008ff0a7e24 */ /* 0x001fe4000f8e00ff */
[----:B------:R-:W-:-:S05]  /*0260*/  IMAD.U32 R11, RZ, RZ, UR9 ;  /* 0x00000009ff0b7e24 */ /* 0x000fca000f8e00ff */
[----:B------:R-:W2:Y:S01]  /*0270*/  LDG.E.CONSTANT R9, desc[UR6][R10.64] ;  /* 0x000000060a097981 */ /* 0x000ea2000c1e9900 */
[----:B------:R-:W-:Y:S01]  /*0280*/  UIADD3 UR4, UPT, UPT, UR4, 0x1, URZ ;  /* 0x0000000104047890 */ /* 0x000fe2000fffe0ff */
[C---:B------:R-:W-:Y:S01]  /*0290*/  ISETP.EQ.AND P0, PT, R13.reuse, RZ, PT ;  /* 0x000000ff0d00720c */ /* 0x040fe20003f02270 */
[----:B------:R-:W-:Y:S01]  /*02a0*/  UIADD3 UR8, UP1, UPT, UR8, 0x4, URZ ;  /* 0x0000000408087890 */ /* 0x000fe2000ff3e0ff */
[C---:B------:R-:W-:Y:S01]  /*02b0*/  ISETP.EQ.AND P1, PT, R13.reuse, 0x4, PT ;  /* 0x000000040d00780c */ /* 0x040fe20003f22270 */
[----:B------:R-:W-:Y:S01]  /*02c0*/  UISETP.NE.AND UP0, UPT, UR4, 0x6, UPT ;  /* 0x000000060400788c */ /* 0x000fe2000bf05270 */
[C---:B------:R-:W-:Y:S01]  /*02d0*/  ISETP.EQ.AND P3, PT, R13.reuse, 0xc, PT ;  /* 0x0000000c0d00780c */ /* 0x040fe20003f62270 */
[----:B------:R-:W-:Y:S01]  /*02e0*/  UIADD3.X UR9, UPT, UPT, URZ, UR9, URZ, UP1, !UPT ;  /* 0x00000009ff097290 */ /* 0x000fe20008ffe4ff */
[C---:B------:R-:W-:Y:S02]  /*02f0*/  ISETP.EQ.AND P4, PT, R13.reuse, 0x10, PT ;  /* 0x000000100d00780c */ /* 0x040fe40003f82270 */
[----:B------:R-:W-:Y:S01]  /*0300*/  ISETP.EQ.AND P5, PT, R13, 0x14, PT ;  /* 0x000000140d00780c */ /* 0x000fe20003fa2270 */
[----:B--2---:R-:W-:-:S03]  /*0310*/  IMAD.WIDE.U32 R8, R9, R12, RZ ;  /* 0x0000000c09087225 */ /* 0x004fc600078e00ff */
[----:B------:R-:W-:-:S04]  /*0320*/  IADD3 R8, P2, PT, R8, R0, RZ ;  /* 0x0000000008087210 */ /* 0x000fc80007f5e0ff */
[----:B------:R-:W-:Y:S01]  /*0330*/  IADD3.X R0, PT, PT, R9, UR5, RZ, P2, !PT ;  /* 0x0000000509007c10 */ /* 0x000fe200097fe4ff */
[--C-:B------:R-:W-:Y:S01]  /*0340*/  @P0 IMAD.MOV.U32 R5, RZ, RZ, R8.reuse ;  /* 0x000000ffff050224 */ /* 0x100fe200078e0008 */
[C---:B------:R-:W-:Y:S01]  /*0350*/  ISETP.EQ.AND P2, PT, R13.reuse, 0x8, PT ;  /* 0x000000080d00780c */ /* 0x040fe20003f42270 */
[--C-:B------:R-:W-:Y:S01]  /*0360*/  @P1 IMAD.MOV.U32 R15, RZ, RZ, R8.reuse ;  /* 0x000000ffff0f1224 */ /* 0x100fe200078e0008 */
[----:B------:R-:W-:Y:S01]  /*0370*/  @P4 MOV R18, R8 ;  /* 0x0000000800124202 */ /* 0x000fe20000000f00 */
[--C-:B------:R-:W-:Y:S02]  /*0380*/  @P3 IMAD.MOV.U32 R17, RZ, RZ, R8.reuse ;  /* 0x000000ffff113224 */ /* 0x100fe400078e0008 */
[----:B------:R-:W-:Y:S02]  /*0390*/  @P5 IMAD.MOV.U32 R14, RZ, RZ, R8 ;  /* 0x000000ffff0e5224 */ /* 0x000fe400078e0008 */
[----:B------:R-:W-:-:S06]  /*03a0*/  VIADD R13, R13, 0x4 ;  /* 0x000000040d0d7836 */ /* 0x000fcc0000000000 */
[----:B------:R-:W-:Y:S01]  /*03b0*/  @P2 IMAD.MOV.U32 R16, RZ, RZ, R8 ;  /* 0x000000ffff102224 */ /* 0x000fe200078e0008 */
[----:B------:R-:W-:Y:S06]  /*03c0*/  BRA.U UP0, `(.L_x_2) ;  /* 0xfffffffd00a07547 */ /* 0x000fec000b83ffff */
[----:B------:R-:W-:Y:S01]  /*03d0*/  SHF.R.U32.HI R8, RZ, 0x17, R4 ;  /* 0x00000017ff087819 */ /* 0x000fe20000011604 */
[----:B------:R-:W-:Y:S03]  /*03e0*/  BSSY.RECONVERGENT B1, `(.L_x_3) ;  /* 0x0000029000017945 */ /* 0x000fe60003800200 */
[C---:B------:R-:W-:Y:S02]  /*03f0*/  LOP3.LUT R9, R8.reuse, 0xe0, RZ, 0xc0, !PT ;  /* 0x000000e008097812 */ /* 0x040fe400078ec0ff */
[----:B------:R-:W-:-:S03]  /*0400*/  LOP3.LUT P6, RZ, R8, 0x1f, RZ, 0xc0, !PT ;  /* 0x0000001f08ff7812 */ /* 0x000fc600078cc0ff */
[----:B------:R-:W-:-:S05]  /*0410*/  VIADD R9, R9, 0xffffff80 ;  /* 0xffffff8009097836 */ /* 0x000fca0000000000 */
[----:B------:R-:W-:-:S05]  /*0420*/  SHF.R.U32.HI R9, RZ, 0x5, R9 ;  /* 0x00000005ff097819 */ /* 0x000fca0000011609 */
[----:B------:R-:W-:-:S05]  /*0430*/  IMAD.U32 R11, R9, -0x4, RZ ;  /* 0xfffffffc090b7824 */ /* 0x000fca00078e00ff */
[C---:B------:R-:W-:Y:S02]  /*0440*/  ISETP.EQ.AND P3, PT, R11.reuse, -0x18, PT ;  /* 0xffffffe80b00780c */ /* 0x040fe40003f62270 */
[C---:B------:R-:W-:Y:S02]  /*0450*/  ISETP.EQ.AND P4, PT, R11.reuse, -0x14, PT ;  /* 0xffffffec0b00780c */ /* 0x040fe40003f82270 */
[C---:B------:R-:W-:Y:S02]  /*0460*/  ISETP.EQ.AND P0, PT, R11.reuse, -0x10, PT ;  /* 0xfffffff00b00780c */ /* 0x040fe40003f02270 */
[C---:B------:R-:W-:Y:S02]  /*0470*/  ISETP.EQ.AND P1, PT, R11.reuse, -0xc, PT ;  /* 0xfffffff40b00780c */ /* 0x040fe40003f22270 */
[C---:B------:R-:W-:Y:S02]  /*0480*/  ISETP.EQ.AND P2, PT, R11.reuse, -0x8, PT ;  /* 0xfffffff80b00780c */ /* 0x040fe40003f42270 */
[----:B------:R-:W-:-:S03]  /*0490*/  ISETP.EQ.AND P5, PT, R11, 0x4, PT ;  /* 0x000000040b00780c */ /* 0x000fc60003fa2270 */
[--C-:B------:R-:W-:Y:S01]  /*04a0*/  @P3 IMAD.MOV.U32 R9, RZ, RZ, R5.reuse ;  /* 0x000000ffff093224 */ /* 0x100fe200078e0005 */
[C---:B------:R-:W-:Y:S01]  /*04b0*/  ISETP.EQ.AND P3, PT, R11.reuse, -0x4, PT ;  /* 0xfffffffc0b00780c */ /* 0x040fe20003f62270 */
[----:B------:R-:W-:Y:S01]  /*04c0*/  @P4 IMAD.MOV.U32 R10, RZ, RZ, R5 ;  /* 0x000000ffff0a4224 */ /* 0x000fe200078e0005 */
[----:B------:R-:W-:Y:S01]  /*04d0*/  @P4 MOV R9, R15 ;  /* 0x0000000f00094202 */ /* 0x000fe20000000f00 */
[----:B------:R-:W-:Y:S01]  /*04e0*/  @P0 IMAD.MOV.U32 R9, RZ, RZ, R16 ;  /* 0x000000ffff090224 */ /* 0x000fe200078e0010 */
[----:B------:R-:W-:Y:S01]  /*04f0*/  ISETP.EQ.AND P4, PT, R11, RZ, PT ;  /* 0x000000ff0b00720c */ /* 0x000fe20003f82270 */
[----:B------:R-:W-:Y:S02]  /*0500*/  @P1 IMAD.MOV.U32 R9, RZ, RZ, R17 ;  /* 0x000000ffff091224 */ /* 0x000fe400078e0011 */
[----:B------:R-:W-:Y:S02]  /*0510*/  @P2 IMAD.MOV.U32 R9, RZ, RZ, R18 ;  /* 0x000000ffff092224 */ /* 0x000fe400078e0012 */
[----:B------:R-:W-:-:S02]  /*0520*/  @P0 IMAD.MOV.U32 R10, RZ, RZ, R15 ;  /* 0x000000ffff0a0224 */ /* 0x000fc400078e000f */
[----:B------:R-:W-:Y:S02]  /*0530*/  @P1 IMAD.MOV.U32 R10, RZ, RZ, R16 ;  /* 0x000000ffff0a1224 */ /* 0x000fe400078e0010 */
[----:B------:R-:W-:Y:S02]  /*0540*/  @P3 IMAD.MOV.U32 R9, RZ, RZ, R14 ;  /* 0x000000ffff093224 */ /* 0x000fe400078e000e */
[----:B------:R-:W-:Y:S01]  /*0550*/  @P2 IMAD.MOV.U32 R10, RZ, RZ, R17 ;  /* 0x000000ffff0a2224 */ /* 0x000fe200078e0011 */
[----:B------:R-:W-:Y:S01]  /*0560*/  @P3 MOV R10, R18 ;  /* 0x00000012000a3202 */ /* 0x000fe20000000f00 */
[----:B------:R-:W-:Y:S02]  /*0570*/  @P4 IMAD.MOV.U32 R9, RZ, RZ, R0 ;  /* 0x000000ffff094224 */ /* 0x000fe400078e0000 */
[----:B------:R-:W-:Y:S02]  /*0580*/  @P4 IMAD.MOV.U32 R10, RZ, RZ, R14 ;  /* 0x000000ffff0a4224 */ /* 0x000fe400078e000e */
[----:B------:R-:W-:-:S02]  /*0590*/  @P5 IMAD.MOV.U32 R10, RZ, RZ, R0 ;  /* 0x000000ffff0a5224 */ /* 0x000fc400078e0000 */
[----:B------:R-:W-:Y:S01]  /*05a0*/  IMAD.MOV.U32 R13, RZ, RZ, R9 ;  /* 0x000000ffff0d7224 */ /* 0x000fe200078e0009 */
[----:B------:R-:W-:Y:S06]  /*05b0*/  @!P6 BRA `(.L_x_4) ;  /* 0x00000000002ce947 */ /* 0x000fec0003800000 */
[----:B------:R-:W-:Y:S01]  /*05c0*/  @P0 IMAD.MOV.U32 R9, RZ, RZ, R5 ;  /* 0x000000ffff090224 */ /* 0x000fe200078e0005 */
[----:B------:R-:W-:Y:S02]  /*05d0*/  ISETP.EQ.AND P0, PT, R11, 0x8, PT ;  /* 0x000000080b00780c */ /* 0x000fe40003f02270 */
[----:B------:R-:W-:Y:S01]  /*05e0*/  @P1 MOV R9, R15 ;  /* 0x0000000f00091202 */ /* 0x000fe20000000f00 */
[----:B------:R-:W-:Y:S01]  /*05f0*/  @P2 IMAD.MOV.U32 R9, RZ, RZ, R16 ;  /* 0x000000ffff092224 */ /* 0x000fe200078e0010 */
[----:B------:R-:W-:Y:S01]  /*0600*/  LOP3.LUT R8, R8, 0x1f, RZ, 0xc0, !PT ;  /* 0x0000001f08087812 */ /* 0x000fe200078ec0ff */
[----:B------:R-:W-:Y:S02]  /*0610*/  @P3 IMAD.MOV.U32 R9, RZ, RZ, R17 ;  /* 0x000000ffff093224 */ /* 0x000fe400078e0011 */
[----:B------:R-:W-:Y:S01]  /*0620*/  @P4 IMAD.MOV.U32 R9, RZ, RZ, R18 ;  /* 0x000000ffff094224 */ /* 0x000fe200078e0012 */
[----:B------:R-:W-:Y:S01]  /*0630*/  SHF.L.W.U32.HI R13, R10, R8, R13 ;  /* 0x000000080a0d7219 */ /* 0x000fe20000010e0d */
[----:B------:R-:W-:-:S04]  /*0640*/  @P5 IMAD.MOV.U32 R9, RZ, RZ, R14 ;  /* 0x000000ffff095224 */ /* 0x000fc800078e000e */
[----:B------:R-:W-:-:S05]  /*0650*/  @P0 IMAD.MOV.U32 R9, RZ, RZ, R0 ;  /* 0x000000ffff090224 */ /* 0x000fca00078e0000 */
[----:B------:R-:W-:-:S07]  /*0660*/  SHF.L.W.U32.HI R10, R9, R8, R10 ;  /* 0x00000008090a7219 */ /* 0x000fce0000010e0a */
.L_x_4:
[----:B------:R-:W-:Y:S05]  /*0670*/  BSYNC.RECONVERGENT B1 ;  /* 0x0000000000017941 */ /* 0x000fea0003800200 */
.L_x_3:
[C---:B------:R-:W-:Y:S01]  /*0680*/  SHF.L.W.U32.HI R19, R10.reuse, 0x2, R13 ;  /* 0x000000020a137819 */ /* 0x040fe20000010e0d */
[----:B------:R-:W-:Y:S01]  /*0690*/  UMOV UR4, 0x54442d19 ;  /* 0x54442d1900047882 */ /* 0x000fe20000000000 */
[----:B------:R-:W-:Y:S01]  /*06a0*/  SHF.L.U32 R8, R10, 0x2, RZ ;  /* 0x000000020a087819 */ /* 0x000fe200000006ff */
[----:B------:R-:W-:Y:S01]  /*06b0*/  UMOV UR5, 0x3bf921fb ;  /* 0x3bf921fb00057882 */ /* 0x000fe20000000000 */
[----:B------:R-:W-:Y:S02]  /*06c0*/  SHF.R.S32.HI R0, RZ, 0x1f, R19 ;  /* 0x0000001fff007819 */ /* 0x000fe40000011413 */
[----:B------:R-:W-:Y:S02]  /*06d0*/  ISETP.GE.AND P0, PT, R4, RZ, PT ;  /* 0x000000ff0400720c */ /* 0x000fe40003f06270 */
[C---:B------:R-:W-:Y:S02]  /*06e0*/  LOP3.LUT R8, R0.reuse, R8, RZ, 0x3c, !PT ;  /* 0x0000000800087212 */ /* 0x040fe400078e3cff */
[----:B------:R-:W-:-:S02]  /*06f0*/  LOP3.LUT R9, R0, R19, RZ, 0x3c, !PT ;  /* 0x0000001300097212 */ /* 0x000fc400078e3cff */
[----:B------:R-:W-:Y:S02]  /*0700*/  SHF.R.U32.HI R0, RZ, 0x1e, R13 ;  /* 0x0000001eff007819 */ /* 0x000fe4000001160d */
[C---:B------:R-:W-:Y:S02]  /*0710*/  LOP3.LUT R12, R19.reuse, R4, RZ, 0x3c, !PT ;  /* 0x00000004130c7212 */ /* 0x040fe400078e3cff */
[----:B------:R-:W0:Y:S01]  /*0720*/  I2F.F64.S64 R8, R8 ;  /* 0x0000000800087312 */ /* 0x000e220000301c00 */
[----:B------:R-:W-:Y:S02]  /*0730*/  LEA.HI R0, R19, R0, RZ, 0x1 ;  /* 0x0000000013007211 */ /* 0x000fe400078f08ff */
[----:B------:R-:W-:-:S03]  /*0740*/  ISETP.GE.AND P1, PT, R12, RZ, PT ;  /* 0x000000ff0c00720c */ /* 0x000fc60003f26270 */
[----:B------:R-:W-:-:S04]  /*0750*/  IMAD.MOV R12, RZ, RZ, -R0 ;  /* 0x000000ffff0c7224 */ /* 0x000fc800078e0a00 */
[----:B------:R-:W-:Y:S01]  /*0760*/  @!P0 IMAD.MOV.U32 R0, RZ, RZ, R12 ;  /* 0x000000ffff008224 */ /* 0x000fe200078e000c */
[----:B0-----:R-:W-:-:S10]  /*0770*/  DMUL R10, R8, UR4 ;  /* 0x00000004080a7c28 */ /* 0x001fd40008000000 */
[----:B------:R-:W0:Y:S02]  /*0780*/  F2F.F32.F64 R10, R10 ;  /* 0x0000000a000a7310 */ /* 0x000e240000301000 */
[----:B0-----:R-:W-:-:S07]  /*0790*/  FSEL R12, -R10, R10, !P1 ;  /* 0x0000000a0a0c7208 */ /* 0x001fce0004800100 */
.L_x_1:
[----:B------:R-:W-:Y:S05]  /*07a0*/  BSYNC.RECONVERGENT B0 ;  /* 0x0000000000007941 */ /* 0x000fea0003800200 */
.L_x_0:
[----:B------:R-:W-:Y:S02]  /*07b0*/  IMAD.MOV.U32 R8, RZ, RZ, 0x37cbac00 ;  /* 0x37cbac00ff087424 */ /* 0x000fe400078e00ff */
[----:B------:R-:W-:Y:S01]  /*07c0*/  FMUL R9, R12, R12 ;  /* 0x0000000c0c097220 */ /* 0x000fe20000400000 */
[C---:B------:R-:W-:Y:S01]  /*07d0*/  LOP3.LUT R11, R0.reuse, 0x1, RZ, 0xc0, !PT ;  /* 0x00000001000b7812 */ /* 0x040fe200078ec0ff */
[----:B------:R-:W-:Y:S01]  /*07e0*/  IMAD.MOV.U32 R20, RZ, RZ, 0x3c0885e4 ;  /* 0x3c0885e4ff147424 */ /* 0x000fe200078e00ff */
[----:B------:R-:W-:Y:S01]  /*07f0*/  MOV R13, 0x3e2aaaa8 ;  /* 0x3e2aaaa8000d7802 */ /* 0x000fe20000000f00 */
[----:B------:R-:W-:Y:S01]  /*0800*/  FFMA R10, R9, R8, -0.0013887860113754868507 ;  /* 0xbab607ed090a7423 */ /* 0x000fe20000000008 */
[----:B------:R-:W-:Y:S01]  /*0810*/  ISETP.NE.U32.AND P0, PT, R11, 0x1, PT ;  /* 0x000000010b00780c */ /* 0x000fe20003f05070 */
[----:B------:R-:W-:Y:S01]  /*0820*/  VIADD R0, R0, 0x1 ;  /* 0x0000000100007836 */ /* 0x000fe20000000000 */
[----:B------:R-:W-:Y:S01]  /*0830*/  FSETP.GE.AND P2, PT, |R4|, 105615, PT ;  /* 0x47ce47800400780b */ /* 0x000fe20003f46200 */
[----:B------:R-:W-:Y:S01]  /*0840*/  BSSY.RECONVERGENT B0, `(.L_x_5) ;  /* 0x000006a000007945 */ /* 0x000fe20003800200 */
[----:B------:R-:W-:-:S02]  /*0850*/  FSEL R10, R10, -0.00019574658654164522886, P0 ;  /* 0xb94d41530a0a7808 */ /* 0x000fc40000000000 */
[----:B------:R-:W-:Y:S02]  /*0860*/  FSEL R20, R20, 0.041666727513074874878, !P0 ;  /* 0x3d2aaabb14147808 */ /* 0x000fe40004000000 */
[----:B------:R-:W-:Y:S02]  /*0870*/  LOP3.LUT P1, RZ, R0, 0x2, RZ, 0xc0, !PT ;  /* 0x0000000200ff7812 */ /* 0x000fe4000782c0ff */
[----:B------:R-:W-:Y:S01]  /*0880*/  FSEL R0, R12, 1, !P0 ;  /* 0x3f8000000c007808 */ /* 0x000fe20004000000 */
[----:B------:R-:W-:Y:S01]  /*0890*/  FFMA R10, R9, R10, R20 ;  /* 0x0000000a090a7223 */ /* 0x000fe20000000014 */
[----:B------:R-:W-:-:S03]  /*08a0*/  FSEL R13, -R13, -0.4999999701976776123, !P0 ;  /* 0xbeffffff0d0d7808 */ /* 0x000fc60004000100 */
[C---:B------:R-:W-:Y:S02]  /*08b0*/  FFMA R11, R9.reuse, R0, RZ ;  /* 0x00000000090b7223 */ /* 0x040fe400000000ff */
[----:B------:R-:W-:-:S04]  /*08c0*/  FFMA R10, R9, R10, R13 ;  /* 0x0000000a090a7223 */ /* 0x000fc8000000000d */
[----:B------:R-:W-:-:S04]  /*08d0*/  FFMA R10, R11, R10, R0 ;  /* 0x0000000a0b0a7223 */ /* 0x000fc80000000000 */
[----:B------:R-:W-:Y:S01]  /*08e0*/  @P1 FADD R10, RZ, -R10 ;  /* 0x8000000aff0a1221 */ /* 0x000fe20000000000 */
[----:B------:R-:W-:Y:S06]  /*08f0*/  @!P2 BRA `(.L_x_6) ;  /* 0x000000040078a947 */ /* 0x000fec0003800000 */
[----:B------:R-:W-:-:S13]  /*0900*/  FSETP.NEU.AND P0, PT, |R4|, +INF , PT ;  /* 0x7f8000000400780b */ /* 0x000fda0003f0d200 */
[----:B------:R-:W-:Y:S01]  /*0910*/  @!P0 FMUL R6, RZ, R4 ;  /* 0x00000004ff068220 */ /* 0x000fe20000400000 */
[----:B------:R-:W-:Y:S01]  /*0920*/  @!P0 IMAD.MOV.U32 R7, RZ, RZ, RZ ;  /* 0x000000ffff078224 */ /* 0x000fe200078e00ff */
[----:B------:R-:W-:Y:S06]  /*0930*/  @!P0 BRA `(.L_x_6) ;  /* 0x0000000400688947 */ /* 0x000fec0003800000 */
[----:B------:R-:W-:Y:S01]  /*0940*/  IMAD.SHL.U32 R0, R4, 0x100, RZ ;  /* 0x0000010004007824 */ /* 0x000fe200078e00ff */
[----:B------:R-:W0:Y:S01]  /*0950*/  LDCU.64 UR8, c[0x4][URZ] ;  /* 0x01000000ff0877ac */ /* 0x000e220008000a00 */
[----:B------:R-:W-:Y:S02]  /*0960*/  IMAD.MOV.U32 R9, RZ, RZ, RZ ;  /* 0x000000ffff097224 */ /* 0x000fe400078e00ff */
[----:B------:R-:W-:Y:S01]  /*0970*/  IMAD.MOV.U32 R19, RZ, RZ, RZ ;  /* 0x000000ffff137224 */ /* 0x000fe200078e00ff */
[----:B------:R-:W-:Y:S01]  /*0980*/  LOP3.LUT R11, R0, 0x80000000, RZ, 0xfc, !PT ;  /* 0x80000000000b7812 */ /* 0x000fe200078efcff */
[----:B------:R-:W-:Y:S01]  /*0990*/  UMOV UR5, URZ ;  /* 0x000000ff00057c82 */ /* 0x000fe20008000000 */
[----:B------:R-:W-:-:S05]  /*09a0*/  UMOV UR4, URZ ;  /* 0x000000ff00047c82 */ /* 0x000fca0008000000 */
.L_x_7:
[----:B0-----:R-:W-:Y:S01]  /*09b0*/  IMAD.U32 R12, RZ, RZ, UR8 ;  /* 0x00000008ff0c7e24 */ /* 0x001fe2000f8e00ff */
[----:B------:R-:W-:-:S05]  /*09c0*/  MOV R13, UR9 ;  /* 0x00000009000d7c02 */ /* 0x000fca0008000f00 */
        /* <DEDUP_REMOVED lines=9> */
[----:B------:R-:W-:-:S02]  /*0a60*/  ISETP.EQ.AND P4, PT, R19, 0x10, PT ;  /* 0x000000101300780c */ /* 0x000fc40003f82270 */
[C---:B------:R-:W-:Y:S01]  /*0a70*/  ISETP.EQ.AND P5, PT, R19.reuse, 0x14, PT ;  /* 0x000000141300780c */ /* 0x040fe20003fa2270 */
[----:B------:R-:W-:Y:S02]  /*0a80*/  VIADD R19, R19, 0x4 ;  /* 0x0000000413137836 */ /* 0x000fe40000000000 */
[----:B--2---:R-:W-:-:S03]  /*0a90*/  IMAD.WIDE.U32 R6, R6, R11, RZ ;  /* 0x0000000b06067225 */ /* 0x004fc600078e00ff */
[----:B------:R-:W-:-:S04]  /*0aa0*/  IADD3 R0, P6, PT, R6, R9, RZ ;  /* 0x0000000906007210 */ /* 0x000fc80007fde0ff */
[----:B------:R-:W-:Y:S01]  /*0ab0*/  IADD3.X R9, PT, PT, R7, UR5, RZ, P6, !PT ;  /* 0x0000000507097c10 */ /* 0x000fe2000b7fe4ff */
[--C-:B------:R-:W-:Y:S02]  /*0ac0*/  @P0 IMAD.MOV.U32 R5, RZ, RZ, R0.reuse ;  /* 0x000000ffff050224 */ /* 0x100fe400078e0000 */
[----:B------:R-:W-:Y:S01]  /*0ad0*/  @P5 MOV R14, R0 ;  /* 0x00000000000e5202 */ /* 0x000fe20000000f00 */
[--C-:B------:R-:W-:Y:S02]  /*0ae0*/  @P1 IMAD.MOV.U32 R15, RZ, RZ, R0.reuse ;  /* 0x000000ffff0f1224 */ /* 0x100fe400078e0000 */
[--C-:B------:R-:W-:Y:S02]  /*0af0*/  @P2 IMAD.MOV.U32 R16, RZ, RZ, R0.reuse ;  /* 0x000000ffff102224 */ /* 0x100fe400078e0000 */
[--C-:B------:R-:W-:Y:S02]  /*0b00*/  @P3 IMAD.MOV.U32 R17, RZ, RZ, R0.reuse ;  /* 0x000000ffff113224 */ /* 0x100fe400078e0000 */
        /* <DEDUP_REMOVED lines=14> */
[----:B------:R-:W-:-:S03]  /*0bf0*/  ISETP.EQ.AND P5, PT, R11, RZ, PT ;  /* 0x000000ff0b00720c */ /* 0x000fc60003fa2270 */
[--C-:B------:R-:W-:Y:S01]  /*0c00*/  @P3 IMAD.MOV.U32 R0, RZ, RZ, R5.reuse ;  /* 0x000000ffff003224 */ /* 0x100fe200078e0005 */
[C---:B------:R-:W-:Y:S01]  /*0c10*/  ISETP.EQ.AND P3, PT, R11.reuse, -0x4, PT ;  /* 0xfffffffc0b00780c */ /* 0x040fe20003f62270 */
[----:B------:R-:W-:Y:S01]  /*0c20*/  @P4 IMAD.MOV.U32 R6, RZ, RZ, R5 ;  /* 0x000000ffff064224 */ /* 0x000fe200078e0005 */
[----:B------:R-:W-:Y:S01]  /*0c30*/  @P4 MOV R0, R15 ;  /* 0x0000000f00004202 */ /* 0x000fe20000000f00 */
[----:B------:R-:W-:Y:S01]  /*0c40*/  @P2 IMAD.MOV.U32 R6, RZ, RZ, R15 ;  /* 0x000000ffff062224 */ /* 0x000fe200078e000f */
[----:B------:R-:W-:Y:S01]  /*0c50*/  ISETP.EQ.AND P4, PT, R11, 0x4, PT ;  /* 0x000000040b00780c */ /* 0x000fe20003f82270 */
[--C-:B------:R-:W-:Y:S02]  /*0c60*/  @P2 IMAD.MOV.U32 R0, RZ, RZ, R16.reuse ;  /* 0x000000ffff002224 */ /* 0x100fe400078e0010 */
[----:B------:R-:W-:Y:S02]  /*0c70*/  @P1 IMAD.MOV.U32 R6, RZ, RZ, R16 ;  /* 0x000000ffff061224 */ /* 0x000fe400078e0010 */
[--C-:B------:R-:W-:Y:S01]  /*0c80*/  @P1 IMAD.MOV.U32 R0, RZ, RZ, R17.reuse ;  /* 0x000000ffff001224 */ /* 0x100fe200078e0011 */
[----:B------:R-:W-:Y:S01]  /*0c90*/  @P0 MOV R0, R18 ;  /* 0x0000001200000202 */ /* 0x000fe20000000f00 */
[----:B------:R-:W-:-:S02]  /*0ca0*/  @P0 IMAD.MOV.U32 R6, RZ, RZ, R17 ;  /* 0x000000ffff060224 */ /* 0x000fc400078e0011 */
[----:B------:R-:W-:Y:S02]  /*0cb0*/  @P3 IMAD.MOV.U32 R6, RZ, RZ, R18 ;  /* 0x000000ffff063224 */ /* 0x000fe400078e0012 */
[--C-:B------:R-:W-:Y:S02]  /*0cc0*/  @P3 IMAD.MOV.U32 R0, RZ, RZ, R14.reuse ;  /* 0x000000ffff003224 */ /* 0x100fe400078e000e */
[----:B------:R-:W-:Y:S02]  /*0cd0*/  @P5 IMAD.MOV.U32 R6, RZ, RZ, R14 ;  /* 0x000000ffff065224 */ /* 0x000fe400078e000e */
[--C-:B------:R-:W-:Y:S02]  /*0ce0*/  @P5 IMAD.MOV.U32 R0, RZ, RZ, R9.reuse ;  /* 0x000000ffff005224 */ /* 0x100fe400078e0009 */
[----:B------:R-:W-:Y:S01]  /*0cf0*/  @P4 IMAD.MOV.U32 R6, RZ, RZ, R9 ;  /* 0x000000ffff064224 */ /* 0x000fe200078e0009 */
[----:B------:R-:W-:Y:S06]  /*0d00*/  @!P6 BRA `(.L_x_9) ;  /* 0x000000000028e947 */ /* 0x000fec0003800000 */
[----:B------:R-:W-:Y:S01]  /*0d10*/  @P1 MOV R5, R15 ;  /* 0x0000000f00051202 */ /* 0x000fe20000000f00 */
[----:B------:R-:W-:Y:S01]  /*0d20*/  @P0 IMAD.MOV.U32 R5, RZ, RZ, R16 ;  /* 0x000000ffff050224 */ /* 0x000fe200078e0010 */
[----:B------:R-:W-:Y:S01]  /*0d30*/  ISETP.EQ.AND P0, PT, R11, 0x8, PT ;  /* 0x000000080b00780c */ /* 0x000fe20003f02270 */
[----:B------:R-:W-:Y:S01]  /*0d40*/  @P3 IMAD.MOV.U32 R5, RZ, RZ, R17 ;  /* 0x000000ffff053224 */ /* 0x000fe200078e0011 */
[----:B------:R-:W-:Y:S01]  /*0d50*/  LOP3.LUT R7, R7, 0x1f, RZ, 0xc0, !PT ;  /* 0x0000001f07077812 */ /* 0x000fe200078ec0ff */
[----:B------:R-:W-:Y:S02]  /*0d60*/  @P5 IMAD.MOV.U32 R5, RZ, RZ, R18 ;  /* 0x000000ffff055224 */ /* 0x000fe400078e0012 */
[----:B------:R-:W-:Y:S01]  /*0d70*/  @P4 IMAD.MOV.U32 R5, RZ, RZ, R14 ;  /* 0x000000ffff054224 */ /* 0x000fe200078e000e */
[----:B------:R-:W-:-:S07]  /*0d80*/  SHF.L.W.U32.HI R0, R6, R7, R0 ;  /* 0x0000000706007219 */ /* 0x000fce0000010e00 */
[----:B------:R-:W-:-:S05]  /*0d90*/  @P0 IMAD.MOV.U32 R5, RZ, RZ, R9 ;  /* 0x000000ffff050224 */ /* 0x000fca00078e0009 */
[----:B------:R-:W-:-:S07]  /*0da0*/  SHF.L.W.U32.HI R6, R5, R7, R6 ;  /* 0x0000000705067219 */ /* 0x000fce0000010e06 */
.L_x_9:
[----:B------:R-:W-:Y:S05]  /*0db0*/  BSYNC.RECONVERGENT B1 ;  /* 0x0000000000017941 */ /* 0x000fea0003800200 */
.L_x_8:
        /* <DEDUP_REMOVED lines=9> */
[----:B------:R-:W0:Y:S01]  /*0e50*/  I2F.F64.S64 R6, R14 ;  /* 0x0000000e00067312 */ /* 0x000e220000301c00 */
[----:B------:R-:W-:-:S04]  /*0e60*/  LOP3.LUT R4, R5, R4, RZ, 0x3c, !PT ;  /* 0x0000000405047212 */ /* 0x000fc800078e3cff */
[----:B------:R-:W-:Y:S01]  /*0e70*/  ISETP.GE.AND P0, PT, R4, RZ, PT ;  /* 0x000000ff0400720c */ /* 0x000fe20003f06270 */
[----:B0-----:R-:W-:Y:S01]  /*0e80*/  DMUL R12, R6, UR4 ;  /* 0x00000004060c7c28 */ /* 0x001fe20008000000 */
[----:B------:R-:W-:-:S05]  /*0e90*/  LEA.HI R7, R5, R0, RZ, 0x1 ;  /* 0x0000000005077211 */ /* 0x000fca00078f08ff */
[----:B------:R-:W-:-:S04]  /*0ea0*/  IMAD.MOV R0, RZ, RZ, -R7 ;  /* 0x000000ffff007224 */ /* 0x000fc800078e0a07 */
[----:B------:R-:W0:Y:S01]  /*0eb0*/  F2F.F32.F64 R12, R12 ;  /* 0x0000000c000c7310 */ /* 0x000e220000301000 */
[----:B------:R-:W-:Y:S01]  /*0ec0*/  @!P1 IMAD.MOV.U32 R7, RZ, RZ, R0 ;  /* 0x000000ffff079224 */ /* 0x000fe200078e0000 */
[----:B0-----:R-:W-:-:S07]  /*0ed0*/  FSEL R6, -R12, R12, !P0 ;  /* 0x0000000c0c067208 */ /* 0x001fce0004000100 */
.L_x_6:
[----:B------:R-:W-:Y:S05]  /*0ee0*/  BSYNC.RECONVERGENT B0 ;  /* 0x0000000000007941 */ /* 0x000fea0003800200 */
.L_x_5:
[----:B------:R-:W-:Y:S01]  /*0ef0*/  LOP3.LUT R0, R7, 0x1, RZ, 0xc0, !PT ;  /* 0x0000000107007812 */ /* 0x000fe200078ec0ff */
[----:B------:R-:W-:Y:S01]  /*0f00*/  FMUL R9, R6, R6 ;  /* 0x0000000606097220 */ /* 0x000fe20000400000 */
[----:B------:R-:W0:Y:S01]  /*0f10*/  LDC.64 R4, c[0x0][0x390] ;  /* 0x0000e400ff047b82 */ /* 0x000e220000000a00 */
[----:B------:R-:W-:Y:S01]  /*0f20*/  IMAD.MOV.U32 R11, RZ, RZ, 0x3effffff ;  /* 0x3effffffff0b7424 */ /* 0x000fe200078e00ff */
[----:B------:R-:W-:Y:S01]  /*0f30*/  ISETP.NE.U32.AND P0, PT, R0, 0x1, PT ;  /* 0x000000010000780c */ /* 0x000fe20003f05070 */
[----:B------:R-:W-:Y:S01]  /*0f40*/  FFMA R8, R9, R8, -0.0013887860113754868507 ;  /* 0xbab607ed09087423 */ /* 0x000fe20000000008 */
[----:B------:R-:W-:Y:S01]  /*0f50*/  IMAD.MOV.U32 R0, RZ, RZ, 0x3d2aaabb ;  /* 0x3d2aaabbff007424 */ /* 0x000fe200078e00ff */
[----:B------:R-:W-:Y:S02]  /*0f60*/  LOP3.LUT P1, RZ, R7, 0x2, RZ, 0xc0, !PT ;  /* 0x0000000207ff7812 */ /* 0x000fe4000782c0ff */
[----:B------:R-:W-:Y:S02]  /*0f70*/  FSEL R7, -R11, -0.16666662693023681641, !P0 ;  /* 0xbe2aaaa80b077808 */ /* 0x000fe40004000100 */
[----:B------:R-:W-:-:S02]  /*0f80*/  FSEL R8, R8, -0.00019574658654164522886, !P0 ;  /* 0xb94d415308087808 */ /* 0x000fc40004000000 */
[----:B------:R-:W-:-:S05]  /*0f90*/  FSEL R0, R0, 0.0083327032625675201416, !P0 ;  /* 0x3c0885e400007808 */ /* 0x000fca0004000000 */
[----:B------:R-:W-:Y:S01]  /*0fa0*/  FFMA R8, R9, R8, R0 ;  /* 0x0000000809087223 */ /* 0x000fe20000000000 */
[----:B------:R-:W-:-:S03]  /*0fb0*/  FSEL R0, R6, 1, P0 ;  /* 0x3f80000006007808 */ /* 0x000fc60000000000 */
[C---:B------:R-:W-:Y:S02]  /*0fc0*/  FFMA R7, R9.reuse, R8, R7 ;  /* 0x0000000809077223 */ /* 0x040fe40000000007 */
[----:B------:R-:W-:Y:S01]  /*0fd0*/  FFMA R9, R9, R0, RZ ;  /* 0x0000000009097223 */ /* 0x000fe200000000ff */
[----:B0-----:R-:W-:-:S04]  /*0fe0*/  IMAD.WIDE R4, R2, 0x8, R4 ;  /* 0x0000000802047825 */ /* 0x001fc800078e0204 */
[----:B------:R-:W-:Y:S01]  /*0ff0*/  FFMA R0, R9, R7, R0 ;  /* 0x0000000709007223 */ /* 0x000fe20000000000 */
[----:B-----5:R-:W-:-:S03]  /*1000*/  FMUL R7, R3, R10 ;  /* 0x0000000a03077220 */ /* 0x020fc60000400000 */
[----:B------:R-:W-:Y:S02]  /*1010*/  @P1 FADD R0, RZ, -R0 ;  /* 0x80000000ff001221 */ /* 0x000fe40000000000 */
[----:B------:R-:W-:Y:S02]  /*1020*/  STG.E desc[UR6][R4.64], R7 ;  /* 0x0000000704007986 */ /* 0x000fe4000c101906 */
[----:B------:R-:W-:-:S05]  /*1030*/  FMUL R3, R3, R0 ;  /* 0x0000000003037220 */ /* 0x000fca0000400000 */
[----:B------:R-:W-:Y:S01]  /*1040*/  STG.E desc[UR6][R4.64+0x4], R3 ;  /* 0x0000040304007986 */ /* 0x000fe2000c101906 */
[----:B------:R-:W-:Y:S05]  /*1050*/  EXIT ;  /* 0x000000000000794d */ /* 0x000fea0003800000 */
.L_x_10:
[----:B------:R-:W-:-:S00]  /*1060*/  BRA `(.L_x_10) ;  /* 0xfffffffc00fc7947 */ /* 0x000fc0000383ffff */
[----:B------:R-:W-:-:S00]  /*1070*/  NOP ;  /* 0x0000000000007918 */ /* 0x000fc00000000000 */
        /* <DEDUP_REMOVED lines=8> */
.L_x_54:


//--------------------- .text.accComplexToMagSquared_kernel_kernel0 --------------------------
	.section	.text.accComplexToMagSquared_kernel_kernel0,"ax",@progbits
	.align	128
        .global         accComplexToMagSquared_kernel_kernel0
        .type           accComplexToMagSquared_kernel_kernel0,@function
        .size           accComplexToMagSquared_kernel_kernel0,(.L_x_55 - accComplexToMagSquared_kernel_kernel0)
        .other          accComplexToMagSquared_kernel_kernel0,@"STO_CUDA_ENTRY STV_DEFAULT"
accComplexToMagSquared_kernel_kernel0:
.text.accComplexToMagSquared_kernel_kernel0:
[----:B------:R-:W-:Y:S01]  /*0000*/  LDC R1, c[0x0][0x37c] ;  /* 0x0000df00ff017b82 */ /* 0x000fe20000000800 */
[----:B------:R-:W0:Y:S01]  /*0010*/  S2R R7, SR_TID.X ;  /* 0x0000000000077919 */ /* 0x000e220000002100 */
[----:B------:R-:W1:Y:S01]  /*0020*/  LDCU UR4, c[0x0][0x390] ;  /* 0x00007200ff0477ac */ /* 0x000e620008000800 */
[----:B------:R-:W0:Y:S02]  /*0030*/  S2R R0, SR_CTAID.X ;  /* 0x0000000000007919 */ /* 0x000e240000002500 */
[----:B0-----:R-:W-:-:S04]  /*0040*/  LEA R7, R0, R7, 0x6 ;  /* 0x0000000700077211 */ /* 0x001fc800078e30ff */
[----:B-1----:R-:W-:-:S13]  /*0050*/  ISETP.GE.AND P0, PT, R7, UR4, PT ;  /* 0x0000000407007c0c */ /* 0x002fda000bf06270 */
[----:B------:R-:W-:Y:S05]  /*0060*/  @P0 EXIT ;  /* 0x000000000000094d */ /* 0x000fea0003800000 */
[----:B------:R-:W0:Y:S01]  /*0070*/  LDC.64 R2, c[0x0][0x380] ;  /* 0x0000e000ff027b82 */ /* 0x000e220000000a00 */
[----:B------:R-:W1:Y:S07]  /*0080*/  LDCU.64 UR4, c[0x0][0x358] ;  /* 0x00006b00ff0477ac */ /* 0x000e6e0008000a00 */
[----:B------:R-:W2:Y:S01]  /*0090*/  LDC.64 R4, c[0x0][0x388] ;  /* 0x0000e200ff047b82 */ /* 0x000ea20000000a00 */
[----:B0-----:R-:W-:-:S05]  /*00a0*/  IMAD.WIDE R2, R7, 0x8, R2 ;  /* 0x0000000807027825 */ /* 0x001fca00078e0202 */
[----:B-1----:R-:W3:Y:S04]  /*00b0*/  LDG.E R6, desc[UR4][R2.64] ;  /* 0x0000000402067981 */ /* 0x002ee8000c1e1900 */
[----:B------:R-:W4:Y:S01]  /*00c0*/  LDG.E R0, desc[UR4][R2.64+0x4] ;  /* 0x0000040402007981 */ /* 0x000f22000c1e1900 */
[----:B--2---:R-:W-:-:S04]  /*00d0*/  IMAD.WIDE R4, R7, 0x4, R4 ;  /* 0x0000000407047825 */ /* 0x004fc800078e0204 */
[----:B---3--:R-:W-:-:S04]  /*00e0*/  FMUL R9, R6, R6 ;  /* 0x0000000606097220 */ /* 0x008fc80000400000 */
[----:B----4-:R-:W-:-:S05]  /*00f0*/  FFMA R9, R0, R0, R9 ;  /* 0x0000000000097223 */ /* 0x010fca0000000009 */
[----:B------:R-:W-:Y:S01]  /*0100*/  STG.E desc[UR4][R4.64], R9 ;  /* 0x0000000904007986 */ /* 0x000fe2000c101904 */
[----:B------:R-:W-:Y:S05]  /*0110*/  EXIT ;  /* 0x000000000000794d */ /* 0x000fea0003800000 */
.L_x_11:
        /* <DEDUP_REMOVED lines=14> */
.L_x_55:


//--------------------- .text.accComplexToMagPhase_kernel_kernel0 --------------------------
	.section	.text.accComplexToMagPhase_kernel_kernel0,"ax",@progbits
	.align	128
        .global         accComplexToMagPhase_kernel_kernel0
        .type           accComplexToMagPhase_kernel_kernel0,@function
        .size           accComplexToMagPhase_kernel_kernel0,(.L_x_51 - accComplexToMagPhase_kernel_kernel0)
        .other          accComplexToMagPhase_kernel_kernel0,@"STO_CUDA_ENTRY STV_DEFAULT"
accComplexToMagPhase_kernel_kernel0:
.text.accComplexToMagPhase_kernel_kernel0:
        /* <DEDUP_REMOVED lines=8> */
[----:B------:R-:W1:Y:S01]  /*0080*/  LDCU.64 UR4, c[0x0][0x358] ;  /* 0x00006b00ff0477ac */ /* 0x000e620008000a00 */
[----:B0-----:R-:W-:-:S05]  /*0090*/  IMAD.WIDE R6, R2, 0x8, R6 ;  /* 0x0000000802067825 */ /* 0x001fca00078e0206 */
[----:B-1----:R-:W2:Y:S04]  /*00a0*/  LDG.E R4, desc[UR4][R6.64] ;  /* 0x0000000406047981 */ /* 0x002ea8000c1e1900 */
[----:B------:R-:W3:Y:S01]  /*00b0*/  LDG.E R5, desc[UR4][R6.64+0x4] ;  /* 0x0000040406057981 */ /* 0x000ee2000c1e1900 */
[----:B------:R-:W-:Y:S01]  /*00c0*/  BSSY.RECONVERGENT B0, `(.L_x_12) ;  /* 0x000000f000007945 */ /* 0x000fe20003800200 */
[----:B--2---:R-:W-:-:S04]  /*00d0*/  FMUL R0, R4, R4 ;  /* 0x0000000404007220 */ /* 0x004fc80000400000 */
[----:B---3--:R-:W-:-:S04]  /*00e0*/  FFMA R0, R5, R5, R0 ;  /* 0x0000000505007223 */ /* 0x008fc80000000000 */
[----:B------:R-:W-:Y:S01]  /*00f0*/  VIADD R8, R0, 0xf3000000 ;  /* 0xf300000000087836 */ /* 0x000fe20000000000 */
[----:B------:R0:W1:Y:S04]  /*0100*/  MUFU.RSQ R3, R0 ;  /* 0x0000000000037308 */ /* 0x0000680000001400 */
[----:B------:R-:W-:-:S13]  /*0110*/  ISETP.GT.U32.AND P0, PT, R8, 0x727fffff, PT ;  /* 0x727fffff0800780c */ /* 0x000fda0003f04070 */
[----:B01----:R-:W-:Y:S05]  /*0120*/  @!P0 BRA `(.L_x_13) ;  /* 0x0000000000108947 */ /* 0x003fea0003800000 */
[----:B------:R-:W-:-:S07]  /*0130*/  MOV R10, 0x150 ;  /* 0x00000150000a7802 */ /* 0x000fce0000000f00 */
[----:B------:R-:W-:Y:S05]  /*0140*/  CALL.REL.NOINC `($__internal_0_$__cuda_sm20_sqrt_rn_f32_slowpath) ;  /* 0x0000000000e47944 */ /* 0x000fea0003c00000 */
[----:B------:R-:W-:Y:S01]  /*0150*/  IMAD.MOV.U32 R9, RZ, RZ, R3 ;  /* 0x000000ffff097224 */ /* 0x000fe200078e0003 */
[----:B------:R-:W-:Y:S06]  /*0160*/  BRA `(.L_x_14) ;  /* 0x0000000000107947 */ /* 0x000fec0003800000 */
.L_x_13:
[----:B------:R-:W-:Y:S01]  /*0170*/  FMUL.FTZ R9, R0, R3 ;  /* 0x0000000300097220 */ /* 0x000fe20000410000 */
[----:B------:R-:W-:-:S03]  /*0180*/  FMUL.FTZ R3, R3, 0.5 ;  /* 0x3f00000003037820 */ /* 0x000fc60000410000 */
[----:B------:R-:W-:-:S04]  /*0190*/  FFMA R0, -R9, R9, R0 ;  /* 0x0000000909007223 */ /* 0x000fc80000000100 */
[----:B------:R-:W-:-:S07]  /*01a0*/  FFMA R9, R0, R3, R9 ;  /* 0x0000000300097223 */ /* 0x000fce0000000009 */
.L_x_14:
[----:B------:R-:W-:Y:S05]  /*01b0*/  BSYNC.RECONVERGENT B0 ;  /* 0x0000000000007941 */ /* 0x000fea0003800200 */
.L_x_12:
[----:B------:R-:W0:Y:S01]  /*01c0*/  LDC.64 R6, c[0x0][0x388] ;  /* 0x0000e200ff067b82 */ /* 0x000e220000000a00 */
[CC--:B------:R-:W-:Y:S01]  /*01d0*/  FSETP.GT.AND P2, PT, |R5|.reuse, |R4|.reuse, PT ;  /* 0x400000040500720b */ /* 0x0c0fe20003f44200 */
[----:B------:R-:W-:Y:S03]  /*01e0*/  BSSY.RECONVERGENT B0, `(.L_x_15) ;  /* 0x0000010000007945 */ /* 0x000fe60003800200 */
[----:B------:R-:W-:Y:S02]  /*01f0*/  FSEL R3, |R5|, |R4|, P2 ;  /* 0x4000000405037208 */ /* 0x000fe40001000200 */
[----:B------:R-:W-:Y:S02]  /*0200*/  FSEL R0, |R4|, |R5|, P2 ;  /* 0x4000000504007208 */ /* 0x000fe40001000200 */
[----:B------:R-:W1:Y:S08]  /*0210*/  MUFU.RCP R8, R3 ;  /* 0x0000000300087308 */ /* 0x000e700000001000 */
[----:B------:R-:W2:Y:S01]  /*0220*/  FCHK P0, R0, R3 ;  /* 0x0000000300007302 */ /* 0x000ea20000000000 */
[----:B0-----:R-:W-:-:S04]  /*0230*/  IMAD.WIDE R6, R2, 0x4, R6 ;  /* 0x0000000402067825 */ /* 0x001fc800078e0206 */
[----:B-1----:R-:W-:Y:S01]  /*0240*/  FFMA R11, -R3, R8, 1 ;  /* 0x3f800000030b7423 */ /* 0x002fe20000000108 */
[----:B------:R0:W-:Y:S03]  /*0250*/  STG.E desc[UR4][R6.64], R9 ;  /* 0x0000000906007986 */ /* 0x0001e6000c101904 */
[----:B------:R-:W-:-:S04]  /*0260*/  FFMA R11, R8, R11, R8 ;  /* 0x0000000b080b7223 */ /* 0x000fc80000000008 */
[----:B------:R-:W-:-:S04]  /*0270*/  FFMA R8, R0, R11, RZ ;  /* 0x0000000b00087223 */ /* 0x000fc800000000ff */
[----:B------:R-:W-:-:S04]  /*0280*/  FFMA R10, -R3, R8, R0 ;  /* 0x00000008030a7223 */ /* 0x000fc80000000100 */
[----:B------:R-:W-:Y:S01]  /*0290*/  FFMA R8, R11, R10, R8 ;  /* 0x0000000a0b087223 */ /* 0x000fe20000000008 */
[----:B0-2---:R-:W-:Y:S06]  /*02a0*/  @!P0 BRA `(.L_x_16) ;  /* 0x00000000000c8947 */ /* 0x005fec0003800000 */
[----:B------:R-:W-:-:S07]  /*02b0*/  MOV R6, 0x2d0 ;  /* 0x000002d000067802 */ /* 0x000fce0000000f00 */
[----:B------:R-:W-:Y:S05]  /*02c0*/  CALL.REL.NOINC `($__internal_1_$__cuda_sm3x_div_rn_noftz_f32_slowpath) ;  /* 0x0000000000dc7944 */ /* 0x000fea0003c00000 */
[----:B------:R-:W-:-:S07]  /*02d0*/  IMAD.MOV.U32 R8, RZ, RZ, R0 ;  /* 0x000000ffff087224 */ /* 0x000fce00078e0000 */
.L_x_16:
[----:B------:R-:W-:Y:S05]  /*02e0*/  BSYNC.RECONVERGENT B0 ;  /* 0x0000000000007941 */ /* 0x000fea0003800200 */
.L_x_15:
[----:B------:R-:W-:Y:S02]  /*02f0*/  IMAD.MOV.U32 R7, RZ, RZ, 0x3b33710b ;  /* 0x3b33710bff077424 */ /* 0x000fe400078e00ff */
[----:B------:R-:W-:Y:S01]  /*0300*/  FMUL R0, R8, R8 ;  /* 0x0000000808007220 */ /* 0x000fe20000400000 */
[----:B------:R-:W-:Y:S01]  /*0310*/  HFMA2 R11, -RZ, RZ, 1.857421875, -1409 ;  /* 0x3f6ee581ff0b7431 */ /* 0x000fe200000001ff */
[----:B------:R-:W-:Y:S02]  /*0320*/  ISETP.GE.AND P0, PT, R4, RZ, PT ;  /* 0x000000ff0400720c */ /* 0x000fe40003f06270 */
[----:B------:R-:W-:Y:S01]  /*0330*/  FFMA R7, R0, R7, -0.015681877732276916504 ;  /* 0xbc80774800077423 */ /* 0x000fe20000000007 */
[----:B------:R-:W-:Y:S01]  /*0340*/  FSETP.NEU.AND P3, PT, |R4|, |R5|, PT ;  /* 0x400000050400720b */ /* 0x000fe20003f6d200 */
[----:B------:R-:W-:Y:S01]  /*0350*/  FADD R4, |R5|, |R4| ;  /* 0x4000000405047221 */ /* 0x000fe20000000200 */
[----:B------:R-:W-:Y:S01]  /*0360*/  FSETP.NEU.AND P1, PT, R3, RZ, PT ;  /* 0x000000ff0300720b */ /* 0x000fe20003f2d000 */
[----:B------:R-:W-:-:S04]  /*0370*/  FFMA R7, R0, R7, 0.042200751602649688721 ;  /* 0x3d2cdab200077423 */ /* 0x000fc80000000007 */
[----:B------:R-:W-:-:S04]  /*0380*/  FFMA R7, R0, R7, -0.074792981147766113281 ;  /* 0xbd992d1000077423 */ /* 0x000fc80000000007 */
[----:B------:R-:W-:-:S04]  /*0390*/  FFMA R7, R0, R7, 0.10640415549278259277 ;  /* 0x3dd9ea6c00077423 */ /* 0x000fc80000000007 */
[----:B------:R-:W-:-:S04]  /*03a0*/  FFMA R7, R0, R7, -0.14207722246646881104 ;  /* 0xbe117cb100077423 */ /* 0x000fc80000000007 */
[----:B------:R-:W-:-:S04]  /*03b0*/  FFMA R7, R0, R7, 0.19993925094604492188 ;  /* 0x3e4cbce000077423 */ /* 0x000fc80000000007 */
[----:B------:R-:W-:-:S04]  /*03c0*/  FFMA R7, R0, R7, -0.33333197236061096191 ;  /* 0xbeaaaa7d00077423 */ /* 0x000fc80000000007 */
[----:B------:R-:W-:Y:S01]  /*03d0*/  FMUL R7, R0, R7 ;  /* 0x0000000700077220 */ /* 0x000fe20000400000 */
[----:B------:R-:W-:-:S03]  /*03e0*/  FSEL R0, R11, 1.8663789033889770508, P2 ;  /* 0x3feee5810b007808 */ /* 0x000fc60001000000 */
[----:B------:R-:W-:Y:S02]  /*03f0*/  FFMA R8, R7, R8, R8 ;  /* 0x0000000807087223 */ /* 0x000fe40000000008 */
[----:B------:R-:W0:Y:S02]  /*0400*/  LDC.64 R6, c[0x0][0x390] ;  /* 0x0000e400ff067b82 */ /* 0x000e240000000a00 */
[----:B------:R-:W-:-:S05]  /*0410*/  FFMA R9, R11, 1.6832555532455444336, -R8 ;  /* 0x3fd774eb0b097823 */ /* 0x000fca0000000808 */
[-C--:B------:R-:W-:Y:S02]  /*0420*/  FSEL R10, R9, R8.reuse, P2 ;  /* 0x00000008090a7208 */ /* 0x080fe40001000000 */
[----:B------:R-:W-:-:S05]  /*0430*/  FSEL R9, R8, -R8, P2 ;  /* 0x8000000808097208 */ /* 0x000fca0001000000 */
[----:B------:R-:W-:Y:S01]  /*0440*/  @!P0 FFMA R10, R0, 1.6832555532455444336, R9 ;  /* 0x3fd774eb000a8823 */ /* 0x000fe20000000009 */
[----:B------:R-:W-:-:S05]  /*0450*/  IMAD.MOV.U32 R0, RZ, RZ, 0x4016cbe4 ;  /* 0x4016cbe4ff007424 */ /* 0x000fca00078e00ff */
[----:B------:R-:W-:Y:S02]  /*0460*/  @!P3 FSEL R10, R0, 0.78539818525314331055, !P0 ;  /* 0x3f490fdb000ab808 */ /* 0x000fe40004000000 */
[----:B------:R-:W-:Y:S02]  /*0470*/  @!P1 FSEL R10, RZ, 3.1415927410125732422, P0 ;  /* 0x40490fdbff0a9808 */ /* 0x000fe40000000000 */
[----:B------:R-:W-:Y:S01]  /*0480*/  FSETP.NAN.AND P0, PT, R4, R4, PT ;  /* 0x000000040400720b */ /* 0x000fe20003f08000 */
[----:B0-----:R-:W-:Y:S01]  /*0490*/  IMAD.WIDE R2, R2, 0x4, R6 ;  /* 0x0000000402027825 */ /* 0x001fe200078e0206 */
[----:B------:R-:W-:-:S04]  /*04a0*/  LOP3.LUT R5, R10, 0x80000000, R5, 0xb8, !PT ;  /* 0x800000000a057812 */ /* 0x000fc800078eb805 */
[----:B------:R-:W-:-:S05]  /*04b0*/  FSEL R5, R4, R5, P0 ;  /* 0x0000000504057208 */ /* 0x000fca0000000000 */
[----:B------:R-:W-:Y:S01]  /*04c0*/  STG.E desc[UR4][R2.64], R5 ;  /* 0x0000000502007986 */ /* 0x000fe2000c101904 */
[----:B------:R-:W-:Y:S05]  /*04d0*/  EXIT ;  /* 0x000000000000794d */ /* 0x000fea0003800000 */
        .weak           $__internal_0_$__cuda_sm20_sqrt_rn_f32_slowpath
        .type           $__internal_0_$__cuda_sm20_sqrt_rn_f32_slowpath,@function
        .size           $__internal_0_$__cuda_sm20_sqrt_rn_f32_slowpath,($__internal_1_$__cuda_sm3x_div_rn_noftz_f32_slowpath - $__internal_0_$__cuda_sm20_sqrt_rn_f32_slowpath)
$__internal_0_$__cuda_sm20_sqrt_rn_f32_slowpath:
[----:B------:R-:W-:-:S13]  /*04e0*/  LOP3.LUT P0, RZ, R0, 0x7fffffff, RZ, 0xc0, !PT ;  /* 0x7fffffff00ff7812 */ /* 0x000fda000780c0ff */
[----:B------:R-:W-:Y:S01]  /*04f0*/  @!P0 IMAD.MOV.U32 R3, RZ, RZ, R0 ;  /* 0x000000ffff038224 */ /* 0x000fe200078e0000 */
[----:B------:R-:W-:Y:S06]  /*0500*/  @!P0 BRA `(.L_x_17) ;  /* 0x0000000000408947 */ /* 0x000fec0003800000 */
[----:B------:R-:W-:-:S13]  /*0510*/  FSETP.GEU.FTZ.AND P0, PT, R0, RZ, PT ;  /* 0x000000ff0000720b */ /* 0x000fda0003f1e000 */
[----:B------:R-:W-:Y:S01]  /*0520*/  @!P0 IMAD.MOV.U32 R3, RZ, RZ, 0x7fffffff ;  /* 0x7fffffffff038424 */ /* 0x000fe200078e00ff */
[----:B------:R-:W-:Y:S06]  /*0530*/  @!P0 BRA `(.L_x_17) ;  /* 0x0000000000348947 */ /* 0x000fec0003800000 */
[----:B------:R-:W-:-:S13]  /*0540*/  FSETP.GTU.FTZ.AND P0, PT, |R0|, +INF , PT ;  /* 0x7f8000000000780b */ /* 0x000fda0003f1c200 */
[----:B------:R-:W-:Y:S01]  /*0550*/  @P0 FADD.FTZ R3, R0, 1 ;  /* 0x3f80000000030421 */ /* 0x000fe20000010000 */
[----:B------:R-:W-:Y:S06]  /*0560*/  @P0 BRA `(.L_x_17) ;  /* 0x0000000000280947 */ /* 0x000fec0003800000 */
[----:B------:R-:W-:-:S13]  /*0570*/  FSETP.NEU.FTZ.AND P0, PT, |R0|, +INF , PT ;  /* 0x7f8000000000780b */ /* 0x000fda0003f1d200 */
[----:B------:R-:W-:-:S04]  /*0580*/  @P0 FFMA R6, R0, 1.84467440737095516160e+19, RZ ;  /* 0x5f80000000060823 */ /* 0x000fc800000000ff */
[----:B------:R-:W0:Y:S02]  /*0590*/  @P0 MUFU.RSQ R3, R6 ;  /* 0x0000000600030308 */ /* 0x000e240000001400 */
[----:B0-----:R-:W-:Y:S01]  /*05a0*/  @P0 FMUL.FTZ R7, R6, R3 ;  /* 0x0000000306070220 */ /* 0x001fe20000410000 */
[----:B------:R-:W-:Y:S01]  /*05b0*/  @P0 FMUL.FTZ R9, R3, 0.5 ;  /* 0x3f00000003090820 */ /* 0x000fe20000410000 */
[----:B------:R-:W-:Y:S02]  /*05c0*/  @!P0 IMAD.MOV.U32 R3, RZ, RZ, R0 ;  /* 0x000000ffff038224 */ /* 0x000fe400078e0000 */
[----:B------:R-:W-:-:S04]  /*05d0*/  @P0 FADD.FTZ R8, -R7, -RZ ;  /* 0x800000ff07080221 */ /* 0x000fc80000010100 */
[----:B------:R-:W-:-:S04]  /*05e0*/  @P0 FFMA R8, R7, R8, R6 ;  /* 0x0000000807080223 */ /* 0x000fc80000000006 */
[----:B------:R-:W-:-:S04]  /*05f0*/  @P0 FFMA R8, R8, R9, R7 ;  /* 0x0000000908080223 */ /* 0x000fc80000000007 */
[----:B------:R-:W-:-:S07]  /*0600*/  @P0 FMUL.FTZ R3, R8, 2.3283064365386962891e-10 ;  /* 0x2f80000008030820 */ /* 0x000fce0000410000 */
.L_x_17:
[----:B------:R-:W-:Y:S01]  /*0610*/  MOV R6, R10 ;  /* 0x0000000a00067202 */ /* 0x000fe20000000f00 */
[----:B------:R-:W-:-:S04]  /*0620*/  IMAD.MOV.U32 R7, RZ, RZ, 0x0 ;  /* 0x00000000ff077424 */ /* 0x000fc800078e00ff */
[----:B------:R-:W-:Y:S05]  /*0630*/  RET.REL.NODEC R6 `(accComplexToMagPhase_kernel_kernel0) ;  /* 0xfffffff806707950 */ /* 0x000fea0003c3ffff */
        .weak           $__internal_1_$__cuda_sm3x_div_rn_noftz_f32_slowpath
        .type           $__internal_1_$__cuda_sm3x_div_rn_noftz_f32_slowpath,@function
        .size           $__internal_1_$__cuda_sm3x_div_rn_noftz_f32_slowpath,(.L_x_51 - $__internal_1_$__cuda_sm3x_div_rn_noftz_f32_slowpath)
$__internal_1_$__cuda_sm3x_div_rn_noftz_f32_slowpath:
[----:B------:R-:W-:Y:S01]  /*0640*/  SHF.R.U32.HI R8, RZ, 0x17, R3 ;  /* 0x00000017ff087819 */ /* 0x000fe20000011603 */
[----:B------:R-:W-:Y:S01]  /*0650*/  BSSY.RECONVERGENT B1, `(.L_x_18) ;  /* 0x0000064000017945 */ /* 0x000fe20003800200 */
[--C-:B------:R-:W-:Y:S01]  /*0660*/  SHF.R.U32.HI R7, RZ, 0x17, R0.reuse ;  /* 0x00000017ff077819 */ /* 0x100fe20000011600 */
[----:B------:R-:W-:Y:S01]  /*0670*/  IMAD.MOV.U32 R10, RZ, RZ, R0 ;  /* 0x000000ffff0a7224 */ /* 0x000fe200078e0000 */
[----:B------:R-:W-:Y:S02]  /*0680*/  LOP3.LUT R9, R8, 0xff, RZ, 0xc0, !PT ;  /* 0x000000ff08097812 */ /* 0x000fe400078ec0ff */
[----:B------:R-:W-:Y:S02]  /*0690*/  LOP3.LUT R8, R7, 0xff, RZ, 0xc0, !PT ;  /* 0x000000ff07087812 */ /* 0x000fe400078ec0ff */
[----:B------:R-:W-:Y:S01]  /*06a0*/  MOV R11, R3 ;  /* 0x00000003000b7202 */ /* 0x000fe20000000f00 */
[----:B------:R-:W-:Y:S02]  /*06b0*/  VIADD R13, R9, 0xffffffff ;  /* 0xffffffff090d7836 */ /* 0x000fe40000000000 */
[----:B------:R-:W-:-:S03]  /*06c0*/  VIADD R12, R8, 0xffffffff ;  /* 0xffffffff080c7836 */ /* 0x000fc60000000000 */
[----:B------:R-:W-:-:S04]  /*06d0*/  ISETP.GT.U32.AND P0, PT, R13, 0xfd, PT ;  /* 0x000000fd0d00780c */ /* 0x000fc80003f04070 */
[----:B------:R-:W-:-:S13]  /*06e0*/  ISETP.GT.U32.OR P0, PT, R12, 0xfd, P0 ;  /* 0x000000fd0c00780c */ /* 0x000fda0000704470 */
[----:B------:R-:W-:Y:S01]  /*06f0*/  @!P0 IMAD.MOV.U32 R7, RZ, RZ, RZ ;  /* 0x000000ffff078224 */ /* 0x000fe200078e00ff */
[----:B------:R-:W-:Y:S06]  /*0700*/  @!P0 BRA `(.L_x_19) ;  /* 0x00000000005c8947 */ /* 0x000fec0003800000 */
[----:B------:R-:W-:Y:S02]  /*0710*/  FSETP.GTU.FTZ.AND P1, PT, |R3|, +INF , PT ;  /* 0x7f8000000300780b */ /* 0x000fe40003f3c200 */
[----:B------:R-:W-:-:S04]  /*0720*/  FSETP.GTU.FTZ.AND P0, PT, |R0|, +INF , PT ;  /* 0x7f8000000000780b */ /* 0x000fc80003f1c200 */
[----:B------:R-:W-:-:S13]  /*0730*/  PLOP3.LUT P0, PT, P0, P1, PT, 0xf8, 0x8f ;  /* 0x00000000008f781c */ /* 0x000fda0000703f70 */
[----:B------:R-:W-:Y:S05]  /*0740*/  @P0 BRA `(.L_x_20) ;  /* 0x00000004004c0947 */ /* 0x000fea0003800000 */
[----:B------:R-:W-:-:S13]  /*0750*/  LOP3.LUT P0, RZ, R11, 0x7fffffff, R10, 0xc8, !PT ;  /* 0x7fffffff0bff7812 */ /* 0x000fda000780c80a */
[----:B------:R-:W-:Y:S05]  /*0760*/  @!P0 BRA `(.L_x_21) ;  /* 0x00000004003c8947 */ /* 0x000fea0003800000 */
[C---:B------:R-:W-:Y:S02]  /*0770*/  FSETP.NEU.FTZ.AND P3, PT, |R0|.reuse, +INF , PT ;  /* 0x7f8000000000780b */ /* 0x040fe40003f7d200 */
[----:B------:R-:W-:Y:S02]  /*0780*/  FSETP.NEU.FTZ.AND P1, PT, |R3|, +INF , PT ;  /* 0x7f8000000300780b */ /* 0x000fe40003f3d200 */
[----:B------:R-:W-:-:S11]  /*0790*/  FSETP.NEU.FTZ.AND P0, PT, |R0|, +INF , PT ;  /* 0x7f8000000000780b */ /* 0x000fd60003f1d200 */
[----:B------:R-:W-:Y:S05]  /*07a0*/  @!P1 BRA !P3, `(.L_x_21) ;  /* 0x00000004002c9947 */ /* 0x000fea0005800000 */
[----:B------:R-:W-:-:S04]  /*07b0*/  LOP3.LUT P3, RZ, R10, 0x7fffffff, RZ, 0xc0, !PT ;  /* 0x7fffffff0aff7812 */ /* 0x000fc8000786c0ff */
[----:B------:R-:W-:-:S13]  /*07c0*/  PLOP3.LUT P1, PT, P1, P3, PT, 0x2f, 0xf2 ;  /* 0x0000000000f2781c */ /* 0x000fda0000f26577 */
[----:B------:R-:W-:Y:S05]  /*07d0*/  @P1 BRA `(.L_x_22) ;  /* 0x0000000400181947 */ /* 0x000fea0003800000 */
[----:B------:R-:W-:-:S04]  /*07e0*/  LOP3.LUT P1, RZ, R11, 0x7fffffff, RZ, 0xc0, !PT ;  /* 0x7fffffff0bff7812 */ /* 0x000fc8000782c0ff */
[----:B------:R-:W-:-:S13]  /*07f0*/  PLOP3.LUT P0, PT, P0, P1, PT, 0x2f, 0xf2 ;  /* 0x0000000000f2781c */ /* 0x000fda0000702577 */
[----:B------:R-:W-:Y:S05]  /*0800*/  @P0 BRA `(.L_x_23) ;  /* 0x0000000400000947 */ /* 0x000fea0003800000 */
[----:B------:R-:W-:Y:S02]  /*0810*/  ISETP.GE.AND P0, PT, R12, RZ, PT ;  /* 0x000000ff0c00720c */ /* 0x000fe40003f06270 */
[----:B------:R-:W-:-:S11]  /*0820*/  ISETP.GE.AND P1, PT, R13, RZ, PT ;  /* 0x000000ff0d00720c */ /* 0x000fd60003f26270 */
[----:B------:R-:W-:Y:S02]  /*0830*/  @P0 IMAD.MOV.U32 R7, RZ, RZ, RZ ;  /* 0x000000ffff070224 */ /* 0x000fe400078e00ff */
[----:B------:R-:W-:Y:S01]  /*0840*/  @!P0 FFMA R10, R0, 1.84467440737095516160e+19, RZ ;  /* 0x5f800000000a8823 */ /* 0x000fe200000000ff */
[----:B------:R-:W-:Y:S02]  /*0850*/  @!P0 IMAD.MOV.U32 R7, RZ, RZ, -0x40 ;  /* 0xffffffc0ff078424 */ /* 0x000fe400078e00ff */
[----:B------:R-:W-:-:S03]  /*0860*/  @!P1 FFMA R11, R3, 1.84467440737095516160e+19, RZ ;  /* 0x5f800000030b9823 */ /* 0x000fc600000000ff */
[----:B------:R-:W-:-:S07]  /*0870*/  @!P1 IADD3 R7, PT, PT, R7, 0x40, RZ ;  /* 0x0000004007079810 */ /* 0x000fce0007ffe0ff */
.L_x_19:
[----:B------:R-:W-:Y:S01]  /*0880*/  LEA R0, R9, 0xc0800000, 0x17 ;  /* 0xc080000009007811 */ /* 0x000fe200078eb8ff */
[----:B------:R-:W-:Y:S01]  /*0890*/  VIADD R8, R8, 0xffffff81 ;  /* 0xffffff8108087836 */ /* 0x000fe20000000000 */
[----:B------:R-:W-:Y:S03]  /*08a0*/  BSSY.RECONVERGENT B2, `(.L_x_24) ;  /* 0x0000035000027945 */ /* 0x000fe60003800200 */
[----:B------:R-:W-:Y:S02]  /*08b0*/  IMAD.IADD R11, R11, 0x1, -R0 ;  /* 0x000000010b0b7824 */ /* 0x000fe400078e0a00 */
[----:B------:R-:W-:Y:S02]  /*08c0*/  IMAD R0, R8, -0x800000, R10 ;  /* 0xff80000008007824 */ /* 0x000fe400078e020a */
[----:B------:R-:W0:Y:S01]  /*08d0*/  MUFU.RCP R12, R11 ;  /* 0x0000000b000c7308 */ /* 0x000e220000001000 */
[----:B------:R-:W-:-:S04]  /*08e0*/  FADD.FTZ R13, -R11, -RZ ;  /* 0x800000ff0b0d7221 */ /* 0x000fc80000010100 */
[----:B0-----:R-:W-:-:S04]  /*08f0*/  FFMA R15, R12, R13, 1 ;  /* 0x3f8000000c0f7423 */ /* 0x001fc8000000000d */
[----:B------:R-:W-:-:S04]  /*0900*/  FFMA R17, R12, R15, R12 ;  /* 0x0000000f0c117223 */ /* 0x000fc8000000000c */
[----:B------:R-:W-:-:S04]  /*0910*/  FFMA R10, R0, R17, RZ ;  /* 0x00000011000a7223 */ /* 0x000fc800000000ff */
[----:B------:R-:W-:-:S04]  /*0920*/  FFMA R15, R13, R10, R0 ;  /* 0x0000000a0d0f7223 */ /* 0x000fc80000000000 */
[----:B------:R-:W-:Y:S01]  /*0930*/  FFMA R12, R17, R15, R10 ;  /* 0x0000000f110c7223 */ /* 0x000fe2000000000a */
[----:B------:R-:W-:-:S03]  /*0940*/  IADD3 R10, PT, PT, R8, 0x7f, -R9 ;  /* 0x0000007f080a7810 */ /* 0x000fc60007ffe809 */
[----:B------:R-:W-:Y:S02]  /*0950*/  FFMA R13, R13, R12, R0 ;  /* 0x0000000c0d0d7223 */ /* 0x000fe40000000000 */
[----:B------:R-:W-:Y:S02]  /*0960*/  IMAD.IADD R7, R10, 0x1, R7 ;  /* 0x000000010a077824 */ /* 0x000fe400078e0207 */
[----:B------:R-:W-:-:S05]  /*0970*/  FFMA R0, R17, R13, R12 ;  /* 0x0000000d11007223 */ /* 0x000fca000000000c */
[----:B------:R-:W-:-:S04]  /*0980*/  SHF.R.U32.HI R8, RZ, 0x17, R0 ;  /* 0x00000017ff087819 */ /* 0x000fc80000011600 */
[----:B------:R-:W-:-:S04]  /*0990*/  LOP3.LUT R8, R8, 0xff, RZ, 0xc0, !PT ;  /* 0x000000ff08087812 */ /* 0x000fc800078ec0ff */
[----:B------:R-:W-:-:S05]  /*09a0*/  IADD3 R11, PT, PT, R8, R7, RZ ;  /* 0x00000007080b7210 */ /* 0x000fca0007ffe0ff */
[----:B------:R-:W-:-:S05]  /*09b0*/  VIADD R8, R11, 0xffffffff ;  /* 0xffffffff0b087836 */ /* 0x000fca0000000000 */
[----:B------:R-:W-:-:S13]  /*09c0*/  ISETP.GE.U32.AND P0, PT, R8, 0xfe, PT ;  /* 0x000000fe0800780c */ /* 0x000fda0003f06070 */
[----:B------:R-:W-:Y:S05]  /*09d0*/  @!P0 BRA `(.L_x_25) ;  /* 0x0000000000808947 */ /* 0x000fea0003800000 */
[----:B------:R-:W-:-:S13]  /*09e0*/  ISETP.GT.AND P0, PT, R11, 0xfe, PT ;  /* 0x000000fe0b00780c */ /* 0x000fda0003f04270 */
[----:B------:R-:W-:Y:S05]  /*09f0*/  @P0 BRA `(.L_x_26) ;  /* 0x00000000006c0947 */ /* 0x000fea0003800000 */
[----:B------:R-:W-:-:S13]  /*0a00*/  ISETP.GE.AND P0, PT, R11, 0x1, PT ;  /* 0x000000010b00780c */ /* 0x000fda0003f06270 */
[----:B------:R-:W-:Y:S05]  /*0a10*/  @P0 BRA `(.L_x_27) ;  /* 0x0000000000740947 */ /* 0x000fea0003800000 */
[----:B------:R-:W-:Y:S02]  /*0a20*/  ISETP.GE.AND P0, PT, R11, -0x18, PT ;  /* 0xffffffe80b00780c */ /* 0x000fe40003f06270 */
[----:B------:R-:W-:-:S11]  /*0a30*/  LOP3.LUT R0, R0, 0x80000000, RZ, 0xc0, !PT ;  /* 0x8000000000007812 */ /* 0x000fd600078ec0ff */
[----:B------:R-:W-:Y:S05]  /*0a40*/  @!P0 BRA `(.L_x_27) ;  /* 0x0000000000688947 */ /* 0x000fea0003800000 */
[-CC-:B------:R-:W-:Y:S01]  /*0a50*/  FFMA.RZ R7, R17, R13.reuse, R12.reuse ;  /* 0x0000000d11077223 */ /* 0x180fe2000000c00c */
[----:B------:R-:W-:Y:S02]  /*0a60*/  VIADD R10, R11, 0x20 ;  /* 0x000000200b0a7836 */ /* 0x000fe40000000000 */
[-CC-:B------:R-:W-:Y:S01]  /*0a70*/  FFMA.RM R8, R17, R13.reuse, R12.reuse ;  /* 0x0000000d11087223 */ /* 0x180fe2000000400c */
[----:B------:R-:W-:Y:S02]  /*0a80*/  ISETP.NE.AND P3, PT, R11, RZ, PT ;  /* 0x000000ff0b00720c */ /* 0x000fe40003f65270 */
[----:B------:R-:W-:Y:S01]  /*0a90*/  LOP3.LUT R9, R7, 0x7fffff, RZ, 0xc0, !PT ;  /* 0x007fffff07097812 */ /* 0x000fe200078ec0ff */
[----:B------:R-:W-:Y:S01]  /*0aa0*/  FFMA.RP R7, R17, R13, R12 ;  /* 0x0000000d11077223 */ /* 0x000fe2000000800c */
[----:B------:R-:W-:Y:S01]  /*0ab0*/  ISETP.NE.AND P1, PT, R11, RZ, PT ;  /* 0x000000ff0b00720c */ /* 0x000fe20003f25270 */
[----:B------:R-:W-:Y:S01]  /*0ac0*/  IMAD.MOV R11, RZ, RZ, -R11 ;  /* 0x000000ffff0b7224 */ /* 0x000fe200078e0a0b */
[----:B------:R-:W-:-:S02]  /*0ad0*/  LOP3.LUT R9, R9, 0x800000, RZ, 0xfc, !PT ;  /* 0x0080000009097812 */ /* 0x000fc400078efcff */
[----:B------:R-:W-:Y:S02]  /*0ae0*/  FSETP.NEU.FTZ.AND P0, PT, R7, R8, PT ;  /* 0x000000080700720b */ /* 0x000fe40003f1d000 */
[----:B------:R-:W-:Y:S02]  /*0af0*/  SHF.L.U32 R10, R9, R10, RZ ;  /* 0x0000000a090a7219 */ /* 0x000fe400000006ff */
[----:B------:R-:W-:Y:S02]  /*0b00*/  SEL R8, R11, RZ, P3 ;  /* 0x000000ff0b087207 */ /* 0x000fe40001800000 */
[----:B------:R-:W-:Y:S02]  /*0b10*/  ISETP.NE.AND P1, PT, R10, RZ, P1 ;  /* 0x000000ff0a00720c */ /* 0x000fe40000f25270 */
[----:B------:R-:W-:Y:S02]  /*0b20*/  SHF.R.U32.HI R8, RZ, R8, R9 ;  /* 0x00000008ff087219 */ /* 0x000fe40000011609 */
[----:B------:R-:W-:-:S02]  /*0b30*/  PLOP3.LUT P0, PT, P0, P1, PT, 0xf8, 0x8f ;  /* 0x00000000008f781c */ /* 0x000fc40000703f70 */
[----:B------:R-:W-:Y:S02]  /*0b40*/  SHF.R.U32.HI R10, RZ, 0x1, R8 ;  /* 0x00000001ff0a7819 */ /* 0x000fe40000011608 */
[----:B------:R-:W-:-:S04]  /*0b50*/  SEL R7, RZ, 0x1, !P0 ;  /* 0x00000001ff077807 */ /* 0x000fc80004000000 */
[----:B------:R-:W-:-:S04]  /*0b60*/  LOP3.LUT R7, R7, 0x1, R10, 0xf8, !PT ;  /* 0x0000000107077812 */ /* 0x000fc800078ef80a */
[----:B------:R-:W-:-:S04]  /*0b70*/  LOP3.LUT R7, R7, R8, RZ, 0xc0, !PT ;  /* 0x0000000807077212 */ /* 0x000fc800078ec0ff */
[----:B------:R-:W-:-:S04]  /*0b80*/  IADD3 R7, PT, PT, R10, R7, RZ ;  /* 0x000000070a077210 */ /* 0x000fc80007ffe0ff */
[----:B------:R-:W-:Y:S01]  /*0b90*/  LOP3.LUT R0, R7, R0, RZ, 0xfc, !PT ;  /* 0x0000000007007212 */ /* 0x000fe200078efcff */
[----:B------:R-:W-:Y:S06]  /*0ba0*/  BRA `(.L_x_27) ;  /* 0x0000000000107947 */ /* 0x000fec0003800000 */
.L_x_26:
[----:B------:R-:W-:-:S04]  /*0bb0*/  LOP3.LUT R0, R0, 0x80000000, RZ, 0xc0, !PT ;  /* 0x8000000000007812 */ /* 0x000fc800078ec0ff */
[----:B------:R-:W-:Y:S01]  /*0bc0*/  LOP3.LUT R0, R0, 0x7f800000, RZ, 0xfc, !PT ;  /* 0x7f80000000007812 */ /* 0x000fe200078efcff */
[----:B------:R-:W-:Y:S06]  /*0bd0*/  BRA `(.L_x_27) ;  /* 0x0000000000047947 */ /* 0x000fec0003800000 */
.L_x_25:
[----:B------:R-:W-:-:S07]  /*0be0*/  IMAD R0, R7, 0x800000, R0 ;  /* 0x0080000007007824 */ /* 0x000fce00078e0200 */
.L_x_27:
[----:B------:R-:W-:Y:S05]  /*0bf0*/  BSYNC.RECONVERGENT B2 ;  /* 0x0000000000027941 */ /* 0x000fea0003800200 */
.L_x_24:
[----:B------:R-:W-:Y:S05]  /*0c00*/  BRA `(.L_x_28) ;  /* 0x0000000000207947 */ /* 0x000fea0003800000 */
.L_x_23:
[----:B------:R-:W-:-:S04]  /*0c10*/  LOP3.LUT R0, R11, 0x80000000, R10, 0x48, !PT ;  /* 0x800000000b007812 */ /* 0x000fc800078e480a */
[----:B------:R-:W-:Y:S01]  /*0c20*/  LOP3.LUT R0, R0, 0x7f800000, RZ, 0xfc, !PT ;  /* 0x7f80000000007812 */ /* 0x000fe200078efcff */
[----:B------:R-:W-:Y:S06]  /*0c30*/  BRA `(.L_x_28) ;  /* 0x0000000000147947 */ /* 0x000fec0003800000 */
.L_x_22:
[----:B------:R-:W-:Y:S01]  /*0c40*/  LOP3.LUT R0, R11, 0x80000000, R10, 0x48, !PT ;  /* 0x800000000b007812 */ /* 0x000fe200078e480a */
[----:B------:R-:W-:Y:S06]  /*0c50*/  BRA `(.L_x_28) ;  /* 0x00000000000c7947 */ /* 0x000fec0003800000 */
.L_x_21:
[----:B------:R-:W0:Y:S01]  /*0c60*/  MUFU.RSQ R0, -QNAN ;  /* 0xffc0000000007908 */ /* 0x000e220000001400 */
[----:B------:R-:W-:Y:S05]  /*0c70*/  BRA `(.L_x_28) ;  /* 0x0000000000047947 */ /* 0x000fea0003800000 */
.L_x_20:
[----:B------:R-:W-:-:S07]  /*0c80*/  FADD.FTZ R0, R0, R3 ;  /* 0x0000000300007221 */ /* 0x000fce0000010000 */
.L_x_28:
[----:B------:R-:W-:Y:S05]  /*0c90*/  BSYNC.RECONVERGENT B1 ;  /* 0x0000000000017941 */ /* 0x000fea0003800200 */
.L_x_18:
[----:B------:R-:W-:-:S04]  /*0ca0*/  IMAD.MOV.U32 R7, RZ, RZ, 0x0 ;  /* 0x00000000ff077424 */ /* 0x000fc800078e00ff */
[----:B0-----:R-:W-:Y:S05]  /*0cb0*/  RET.REL.NODEC R6 `(accComplexToMagPhase_kernel_kernel0) ;  /* 0xfffffff006d07950 */ /* 0x001fea0003c3ffff */
.L_x_29:
        /* <DEDUP_REMOVED lines=12> */
.L_x_51:


//--------------------- .text.accComplexToMag_kernel_kernel0 --------------------------
	.section	.text.accComplexToMag_kernel_kernel0,"ax",@progbits
	.align	128
        .global         accComplexToMag_kernel_kernel0
        .type           accComplexToMag_kernel_kernel0,@function
        .size           accComplexToMag_kernel_kernel0,(.L_x_52 - accComplexToMag_kernel_kernel0)
        .other          accComplexToMag_kernel_kernel0,@"STO_CUDA_ENTRY STV_DEFAULT"
accComplexToMag_kernel_kernel0:
.text.accComplexToMag_kernel_kernel0:
        /* <DEDUP_REMOVED lines=15> */
[----:B------:R0:W1:Y:S01]  /*00f0*/  MUFU.RSQ R3, R0 ;  /* 0x0000000000037308 */ /* 0x0000620000001400 */
[----:B------:R-:W-:-:S04]  /*0100*/  IADD3 R6, PT, PT, R0, -0xd000000, RZ ;  /* 0xf300000000067810 */ /* 0x000fc80007ffe0ff */
[----:B------:R-:W-:-:S13]  /*0110*/  ISETP.GT.U32.AND P0, PT, R6, 0x727fffff, PT ;  /* 0x727fffff0600780c */ /* 0x000fda0003f04070 */
[----:B01----:R-:W-:Y:S05]  /*0120*/  @!P0 BRA `(.L_x_31) ;  /* 0x0000000000108947 */ /* 0x003fea0003800000 */
[----:B------:R-:W-:-:S07]  /*0130*/  MOV R8, 0x150 ;  /* 0x0000015000087802 */ /* 0x000fce0000000f00 */
[----:B------:R-:W-:Y:S05]  /*0140*/  CALL.REL.NOINC `($__internal_2_$__cuda_sm20_sqrt_rn_f32_slowpath) ;  /* 0x00000000002c7944 */ /* 0x000fea0003c00000 */
[----:B------:R-:W-:Y:S01]  /*0150*/  MOV R7, R3 ;  /* 0x0000000300077202 */ /* 0x000fe20000000f00 */
[----:B------:R-:W-:Y:S06]  /*0160*/  BRA `(.L_x_32) ;  /* 0x0000000000107947 */ /* 0x000fec0003800000 */
.L_x_31:
[----:B------:R-:W-:Y:S01]  /*0170*/  FMUL.FTZ R7, R0, R3 ;  /* 0x0000000300077220 */ /* 0x000fe20000410000 */
[----:B------:R-:W-:-:S03]  /*0180*/  FMUL.FTZ R3, R3, 0.5 ;  /* 0x3f00000003037820 */ /* 0x000fc60000410000 */
[----:B------:R-:W-:-:S04]  /*0190*/  FFMA R0, -R7, R7, R0 ;  /* 0x0000000707007223 */ /* 0x000fc80000000100 */
[----:B------:R-:W-:-:S07]  /*01a0*/  FFMA R7, R0, R3, R7 ;  /* 0x0000000300077223 */ /* 0x000fce0000000007 */
.L_x_32:
[----:B------:R-:W-:Y:S05]  /*01b0*/  BSYNC.RECONVERGENT B0 ;  /* 0x0000000000007941 */ /* 0x000fea0003800200 */
.L_x_30:
[----:B------:R-:W0:Y:S02]  /*01c0*/  LDC.64 R4, c[0x0][0x388] ;  /* 0x0000e200ff047b82 */ /* 0x000e240000000a00 */
[----:B0-----:R-:W-:-:S05]  /*01d0*/  IMAD.WIDE R2, R2, 0x4, R4 ;  /* 0x0000000402027825 */ /* 0x001fca00078e0204 */
[----:B------:R-:W-:Y:S01]  /*01e0*/  STG.E desc[UR4][R2.64], R7 ;  /* 0x0000000702007986 */ /* 0x000fe2000c101904 */
[----:B------:R-:W-:Y:S05]  /*01f0*/  EXIT ;  /* 0x000000000000794d */ /* 0x000fea0003800000 */
        .weak           $__internal_2_$__cuda_sm20_sqrt_rn_f32_slowpath
        .type           $__internal_2_$__cuda_sm20_sqrt_rn_f32_slowpath,@function
        .size           $__internal_2_$__cuda_sm20_sqrt_rn_f32_slowpath,(.L_x_52 - $__internal_2_$__cuda_sm20_sqrt_rn_f32_slowpath)
$__internal_2_$__cuda_sm20_sqrt_rn_f32_slowpath:
[----:B------:R-:W-:-:S13]  /*0200*/  LOP3.LUT P0, RZ, R0, 0x7fffffff, RZ, 0xc0, !PT ;  /* 0x7fffffff00ff7812 */ /* 0x000fda000780c0ff */
[----:B------:R-:W-:Y:S01]  /*0210*/  @!P0 MOV R3, R0 ;  /* 0x0000000000038202 */ /* 0x000fe20000000f00 */
[----:B------:R-:W-:Y:S06]  /*0220*/  @!P0 BRA `(.L_x_33) ;  /* 0x0000000000408947 */ /* 0x000fec0003800000 */
[----:B------:R-:W-:-:S13]  /*0230*/  FSETP.GEU.FTZ.AND P0, PT, R0, RZ, PT ;  /* 0x000000ff0000720b */ /* 0x000fda0003f1e000 */
[----:B------:R-:W-:Y:S01]  /*0240*/  @!P0 MOV R3, 0x7fffffff ;  /* 0x7fffffff00038802 */ /* 0x000fe20000000f00 */
        /* <DEDUP_REMOVED lines=9> */
[----:B------:R-:W-:Y:S02]  /*02e0*/  @!P0 MOV R3, R0 ;  /* 0x0000000000038202 */ /* 0x000fe40000000f00 */
[----:B------:R-:W-:-:S04]  /*02f0*/  @P0 FADD.FTZ R6, -R5, -RZ ;  /* 0x800000ff05060221 */ /* 0x000fc80000010100 */
[----:B------:R-:W-:-:S04]  /*0300*/  @P0 FFMA R6, R5, R6, R4 ;  /* 0x0000000605060223 */ /* 0x000fc80000000004 */
[----:B------:R-:W-:-:S04]  /*0310*/  @P0 FFMA R6, R6, R7, R5 ;  /* 0x0000000706060223 */ /* 0x000fc80000000005 */
[----:B------:R-:W-:-:S07]  /*0320*/  @P0 FMUL.FTZ R3, R6, 2.3283064365386962891e-10 ;  /* 0x2f80000006030820 */ /* 0x000fce0000410000 */
.L_x_33:
[----:B------:R-:W-:Y:S01]  /*0330*/  HFMA2 R5, -RZ, RZ, 0, 0 ;  /* 0x00000000ff057431 */ /* 0x000fe200000001ff */
[----:B------:R-:W-:-:S04]  /*0340*/  MOV R4, R8 ;  /* 0x0000000800047202 */ /* 0x000fc80000000f00 */
[----:B------:R-:W-:Y:S05]  /*0350*/  RET.REL.NODEC R4 `(accComplexToMag_kernel_kernel0) ;  /* 0xfffffffc04287950 */ /* 0x000fea0003c3ffff */
.L_x_34:
        /* <DEDUP_REMOVED lines=10> */
.L_x_52:


//--------------------- .text.accComplexToArg_kernel_kernel0 --------------------------
	.section	.text.accComplexToArg_kernel_kernel0,"ax",@progbits
	.align	128
        .global         accComplexToArg_kernel_kernel0
        .type           accComplexToArg_kernel_kernel0,@function
        .size           accComplexToArg_kernel_kernel0,(.L_x_53 - accComplexToArg_kernel_kernel0)
        .other          accComplexToArg_kernel_kernel0,@"STO_CUDA_ENTRY STV_DEFAULT"
accComplexToArg_kernel_kernel0:
.text.accComplexToArg_kernel_kernel0:
        /* <DEDUP_REMOVED lines=11> */
[----:B------:R-:W2:Y:S01]  /*00b0*/  LDG.E R5, desc[UR4][R6.64] ;  /* 0x0000000406057981 */ /* 0x000ea2000c1e1900 */
[----:B------:R-:W-:Y:S01]  /*00c0*/  BSSY.RECONVERGENT B0, `(.L_x_35) ;  /* 0x000000f000007945 */ /* 0x000fe20003800200 */
[----:B--2---:R-:W-:-:S04]  /*00d0*/  FSETP.GT.AND P2, PT, |R4|, |R5|, PT ;  /* 0x400000050400720b */ /* 0x004fc80003f44200 */
[----:B------:R-:W-:Y:S02]  /*00e0*/  FSEL R3, |R4|, |R5|, P2 ;  /* 0x4000000504037208 */ /* 0x000fe40001000200 */
[----:B------:R-:W-:Y:S02]  /*00f0*/  FSEL R0, |R5|, |R4|, P2 ;  /* 0x4000000405007208 */ /* 0x000fe40001000200 */
[----:B------:R-:W0:Y:S08]  /*0100*/  MUFU.RCP R8, R3 ;  /* 0x0000000300087308 */ /* 0x000e300000001000 */
[----:B------:R-:W1:Y:S01]  /*0110*/  FCHK P0, R0, R3 ;  /* 0x0000000300007302 */ /* 0x000e620000000000 */
[----:B0-----:R-:W-:-:S04]  /*0120*/  FFMA R9, -R3, R8, 1 ;  /* 0x3f80000003097423 */ /* 0x001fc80000000108 */
[----:B------:R-:W-:-:S04]  /*0130*/  FFMA R9, R8, R9, R8 ;  /* 0x0000000908097223 */ /* 0x000fc80000000008 */
[----:B------:R-:W-:-:S04]  /*0140*/  FFMA R8, R0, R9, RZ ;  /* 0x0000000900087223 */ /* 0x000fc800000000ff */
[----:B------:R-:W-:-:S04]  /*0150*/  FFMA R10, -R3, R8, R0 ;  /* 0x00000008030a7223 */ /* 0x000fc80000000100 */
[----:B------:R-:W-:Y:S01]  /*0160*/  FFMA R8, R9, R10, R8 ;  /* 0x0000000a09087223 */ /* 0x000fe20000000008 */
[----:B-1----:R-:W-:Y:S06]  /*0170*/  @!P0 BRA `(.L_x_36) ;  /* 0x00000000000c8947 */ /* 0x002fec0003800000 */
[----:B------:R-:W-:-:S07]  /*0180*/  MOV R6, 0x1a0 ;  /* 0x000001a000067802 */ /* 0x000fce0000000f00 */
[----:B------:R-:W-:Y:S05]  /*0190*/  CALL.REL.NOINC `($__internal_3_$__cuda_sm3x_div_rn_noftz_f32_slowpath) ;  /* 0x0000000000847944 */ /* 0x000fea0003c00000 */
[----:B------:R-:W-:-:S07]  /*01a0*/  IMAD.MOV.U32 R8, RZ, RZ, R0 ;  /* 0x000000ffff087224 */ /* 0x000fce00078e0000 */
.L_x_36:
[----:B------:R-:W-:Y:S05]  /*01b0*/  BSYNC.RECONVERGENT B0 ;  /* 0x0000000000007941 */ /* 0x000fea0003800200 */
.L_x_35:
[----:B------:R-:W-:Y:S02]  /*01c0*/  IMAD.MOV.U32 R7, RZ, RZ, 0x3b33710b ;  /* 0x3b33710bff077424 */ /* 0x000fe400078e00ff */
[----:B------:R-:W-:Y:S01]  /*01d0*/  FMUL R0, R8, R8 ;  /* 0x0000000808007220 */ /* 0x000fe20000400000 */
[----:B------:R-:W-:Y:S01]  /*01e0*/  IMAD.MOV.U32 R11, RZ, RZ, 0x3f6ee581 ;  /* 0x3f6ee581ff0b7424 */ /* 0x000fe200078e00ff */
[C---:B------:R-:W-:Y:S02]  /*01f0*/  ISETP.GE.AND P0, PT, R5.reuse, RZ, PT ;  /* 0x000000ff0500720c */ /* 0x040fe40003f06270 */
        /* <DEDUP_REMOVED lines=27> */
        .weak           $__internal_3_$__cuda_sm3x_div_rn_noftz_f32_slowpath
        .type           $__internal_3_$__cuda_sm3x_div_rn_noftz_f32_slowpath,@function
        .size           $__internal_3_$__cuda_sm3x_div_rn_noftz_f32_slowpath,(.L_x_53 - $__internal_3_$__cuda_sm3x_div_rn_noftz_f32_slowpath)
$__internal_3_$__cuda_sm3x_div_rn_noftz_f32_slowpath:
[--C-:B------:R-:W-:Y:S01]  /*03b0*/  SHF.R.U32.HI R8, RZ, 0x17, R3.reuse ;  /* 0x00000017ff087819 */ /* 0x100fe20000011603 */
[----:B------:R-:W-:Y:S01]  /*03c0*/  BSSY.RECONVERGENT B1, `(.L_x_37) ;  /* 0x0000064000017945 */ /* 0x000fe20003800200 */
[--C-:B------:R-:W-:Y:S01]  /*03d0*/  SHF.R.U32.HI R7, RZ, 0x17, R0.reuse ;  /* 0x00000017ff077819 */ /* 0x100fe20000011600 */
[----:B------:R-:W-:Y:S01]  /*03e0*/  IMAD.MOV.U32 R10, RZ, RZ, R0 ;  /* 0x000000ffff0a7224 */ /* 0x000fe200078e0000 */
[----:B------:R-:W-:Y:S01]  /*03f0*/  LOP3.LUT R9, R8, 0xff, RZ, 0xc0, !PT ;  /* 0x000000ff08097812 */ /* 0x000fe200078ec0ff */
[----:B------:R-:W-:Y:S01]  /*0400*/  IMAD.MOV.U32 R11, RZ, RZ, R3 ;  /* 0x000000ffff0b7224 */ /* 0x000fe200078e0003 */
[----:B------:R-:W-:-:S03]  /*0410*/  LOP3.LUT R8, R7, 0xff, RZ, 0xc0, !PT ;  /* 0x000000ff07087812 */ /* 0x000fc600078ec0ff */
        /* <DEDUP_REMOVED lines=27> */
[----:B------:R-:W-:Y:S02]  /*05d0*/  @!P1 FFMA R11, R3, 1.84467440737095516160e+19, RZ ;  /* 0x5f800000030b9823 */ /* 0x000fe400000000ff */
[----:B------:R-:W-:-:S07]  /*05e0*/  @!P1 VIADD R7, R7, 0x40 ;  /* 0x0000004007079836 */ /* 0x000fce0000000000 */
.L_x_38:
        /* <DEDUP_REMOVED lines=17> */
[----:B------:R-:W-:-:S05]  /*0700*/  LOP3.LUT R8, R8, 0xff, RZ, 0xc0, !PT ;  /* 0x000000ff08087812 */ /* 0x000fca00078ec0ff */
[----:B------:R-:W-:-:S04]  /*0710*/  IMAD.IADD R11, R8, 0x1, R7 ;  /* 0x00000001080b7824 */ /* 0x000fc800078e0207 */
        /* <DEDUP_REMOVED lines=28> */
[----:B------:R-:W-:-:S05]  /*08e0*/  LOP3.LUT R7, R7, R8, RZ, 0xc0, !PT ;  /* 0x0000000807077212 */ /* 0x000fca00078ec0ff */
[----:B------:R-:W-:-:S05]  /*08f0*/  IMAD.IADD R7, R10, 0x1, R7 ;  /* 0x000000010a077824 */ /* 0x000fca00078e0207 */
[----:B------:R-:W-:Y:S01]  /*0900*/  LOP3.LUT R0, R7, R0, RZ, 0xfc, !PT ;  /* 0x0000000007007212 */ /* 0x000fe200078efcff */
[----:B------:R-:W-:Y:S06]  /*0910*/  BRA `(.L_x_46) ;  /* 0x0000000000107947 */ /* 0x000fec0003800000 */
.L_x_45:
[----:B------:R-:W-:-:S04]  /*0920*/  LOP3.LUT R0, R0, 0x80000000, RZ, 0xc0, !PT ;  /* 0x8000000000007812 */ /* 0x000fc800078ec0ff */
[----:B------:R-:W-:Y:S01]  /*0930*/  LOP3.LUT R0, R0, 0x7f800000, RZ, 0xfc, !PT ;  /* 0x7f80000000007812 */ /* 0x000fe200078efcff */
[----:B------:R-:W-:Y:S06]  /*0940*/  BRA `(.L_x_46) ;  /* 0x0000000000047947 */ /* 0x000fec0003800000 */
.L_x_44:
[----:B------:R-:W-:-:S07]  /*0950*/  IMAD R0, R7, 0x800000, R0 ;  /* 0x0080000007007824 */ /* 0x000fce00078e0200 */
.L_x_46:
[----:B------:R-:W-:Y:S05]  /*0960*/  BSYNC.RECONVERGENT B2 ;  /* 0x0000000000027941 */ /* 0x000fea0003800200 */
.L_x_43:
[----:B------:R-:W-:Y:S05]  /*0970*/  BRA `(.L_x_47) ;  /* 0x0000000000207947 */ /* 0x000fea0003800000 */
.L_x_42:
[----:B------:R-:W-:-:S04]  /*0980*/  LOP3.LUT R0, R11, 0x80000000, R10, 0x48, !PT ;  /* 0x800000000b007812 */ /* 0x000fc800078e480a */
[----:B------:R-:W-:Y:S01]  /*0990*/  LOP3.LUT R0, R0, 0x7f800000, RZ, 0xfc, !PT ;  /* 0x7f80000000007812 */ /* 0x000fe200078efcff */
[----:B------:R-:W-:Y:S06]  /*09a0*/  BRA `(.L_x_47) ;  /* 0x0000000000147947 */ /* 0x000fec0003800000 */
.L_x_41:
[----:B------:R-:W-:Y:S01]  /*09b0*/  LOP3.LUT R0, R11, 0x80000000, R10, 0x48, !PT ;  /* 0x800000000b007812 */ /* 0x000fe200078e480a */
[----:B------:R-:W-:Y:S06]  /*09c0*/  BRA `(.L_x_47) ;  /* 0x00000000000c7947 */ /* 0x000fec0003800000 */
.L_x_40:
[----:B------:R-:W0:Y:S01]  /*09d0*/  MUFU.RSQ R0, -QNAN ;  /* 0xffc0000000007908 */ /* 0x000e220000001400 */
[----:B------:R-:W-:Y:S05]  /*09e0*/  BRA `(.L_x_47) ;  /* 0x0000000000047947 */ /* 0x000fea0003800000 */
.L_x_39:
[----:B------:R-:W-:-:S07]  /*09f0*/  FADD.FTZ R0, R0, R3 ;  /* 0x0000000300007221 */ /* 0x000fce0000010000 */
.L_x_47:
[----:B------:R-:W-:Y:S05]  /*0a00*/  BSYNC.RECONVERGENT B1 ;  /* 0x0000000000017941 */ /* 0x000fea0003800200 */
.L_x_37:
[----:B------:R-:W-:-:S04]  /*0a10*/  IMAD.MOV.U32 R7, RZ, RZ, 0x0 ;  /* 0x00000000ff077424 */ /* 0x000fc800078e00ff */
[----:B0-----:R-:W-:Y:S05]  /*0a20*/  RET.REL.NODEC R6 `(accComplexToArg_kernel_kernel0) ;  /* 0xfffffff406747950 */ /* 0x001fea0003c3ffff */
.L_x_48:
        /* <DEDUP_REMOVED lines=13> */
.L_x_53:


//--------------------- .text.accLog_kernel_kernel0 --------------------------
	.section	.text.accLog_kernel_kernel0,"ax",@progbits
	.align	128
        .global         accLog_kernel_kernel0
        .type           accLog_kernel_kernel0,@function
        .size           accLog_kernel_kernel0,(.L_x_59 - accLog_kernel_kernel0)
        .other          accLog_kernel_kernel0,@"STO_CUDA_ENTRY STV_DEFAULT"
accLog_kernel_kernel0:
.text.accLog_kernel_kernel0:
        /* <DEDUP_REMOVED lines=10> */
[----:B-1----:R0:W2:Y:S01]  /*00a0*/  LDG.E R6, desc[UR4][R2.64] ;  /* 0x0000000402067981 */ /* 0x0020a2000c1e1900 */
[----:B------:R-:W-:Y:S01]  /*00b0*/  HFMA2 R8, -RZ, RZ, 1.5048828125, 33.21875 ;  /* 0x3e055027ff087431 */ /* 0x000fe200000001ff */
[----:B0-----:R-:W0:Y:S01]  /*00c0*/  LDC.64 R2, c[0x0][0x390] ;  /* 0x0000e400ff027b82 */ /* 0x001e220000000a00 */
[----:B--2---:R-:W-:-:S04]  /*00d0*/  FSETP.GEU.AND P0, PT, R6, 1.175494350822287508e-38, PT ;  /* 0x008000000600780b */ /* 0x004fc80003f0e000 */
[----:B------:R-:W-:-:S09]  /*00e0*/  FSEL R7, RZ, -23, P0 ;  /* 0xc1b80000ff077808 */ /* 0x000fd20000000000 */
[----:B------:R-:W-:-:S05]  /*00f0*/  @!P0 FMUL R6, R6, 8388608 ;  /* 0x4b00000006068820 */ /* 0x000fca0000400000 */
[C---:B------:R-:W-:Y:S02]  /*0100*/  IADD3 R4, PT, PT, R6.reuse, -0x3f2aaaab, RZ ;  /* 0xc0d5555506047810 */ /* 0x040fe40007ffe0ff */
[----:B------:R-:W-:Y:S02]  /*0110*/  ISETP.GT.U32.AND P0, PT, R6, 0x7f7fffff, PT ;  /* 0x7f7fffff0600780c */ /* 0x000fe40003f04070 */
[----:B------:R-:W-:-:S04]  /*0120*/  LOP3.LUT R5, R4, 0xff800000, RZ, 0xc0, !PT ;  /* 0xff80000004057812 */ /* 0x000fc800078ec0ff */
[----:B------:R-:W-:-:S05]  /*0130*/  IADD3 R4, PT, PT, R6, -R5, RZ ;  /* 0x8000000506047210 */ /* 0x000fca0007ffe0ff */
[----:B------:R-:W-:-:S04]  /*0140*/  FADD R9, R4, -1 ;  /* 0xbf80000004097421 */ /* 0x000fc80000000000 */
[----:B------:R-:W-:Y:S01]  /*0150*/  FFMA R4, R9, -R8, 0.14084610342979431152 ;  /* 0x3e1039f609047423 */ /* 0x000fe20000000808 */
[----:B------:R-:W-:-:S03]  /*0160*/  I2FP.F32.S32 R8, R5 ;  /* 0x0000000500087245 */ /* 0x000fc60000201400 */
[C---:B------:R-:W-:Y:S02]  /*0170*/  FFMA R4, R9.reuse, R4, -0.12148627638816833496 ;  /* 0xbdf8cdcc09047423 */ /* 0x040fe40000000004 */
[----:B------:R-:W-:Y:S02]  /*0180*/  FFMA R7, R8, 1.1920928955078125e-07, R7 ;  /* 0x3400000008077823 */ /* 0x000fe40000000007 */
[----:B------:R-:W-:-:S04]  /*0190*/  FFMA R4, R9, R4, 0.13980610668659210205 ;  /* 0x3e0f295509047423 */ /* 0x000fc80000000004 */
[----:B------:R-:W-:-:S04]  /*01a0*/  FFMA R4, R9, R4, -0.16684235632419586182 ;  /* 0xbe2ad8b909047423 */ /* 0x000fc80000000004 */
[----:B------:R-:W-:-:S04]  /*01b0*/  FFMA R4, R9, R4, 0.20012299716472625732 ;  /* 0x3e4ced0b09047423 */ /* 0x000fc80000000004 */
[----:B------:R-:W-:-:S04]  /*01c0*/  FFMA R4, R9, R4, -0.24999669194221496582 ;  /* 0xbe7fff2209047423 */ /* 0x000fc80000000004 */
[----:B------:R-:W-:-:S04]  /*01d0*/  FFMA R4, R9, R4, 0.33333182334899902344 ;  /* 0x3eaaaa7809047423 */ /* 0x000fc80000000004 */
[----:B------:R-:W-:-:S04]  /*01e0*/  FFMA R4, R9, R4, -0.5 ;  /* 0xbf00000009047423 */ /* 0x000fc80000000004 */
[C---:B------:R-:W-:Y:S02]  /*01f0*/  FMUL R10, R9.reuse, R4 ;  /* 0x00000004090a7220 */ /* 0x040fe40000400000 */
[----:B------:R-:W1:Y:S02]  /*0200*/  LDC.64 R4, c[0x0][0x388] ;  /* 0x0000e200ff047b82 */ /* 0x000e640000000a00 */
[----:B------:R-:W-:Y:S01]  /*0210*/  FFMA R10, R9, R10, R9 ;  /* 0x0000000a090a7223 */ /* 0x000fe20000000009 */
[----:B------:R-:W-:-:S03]  /*0220*/  MOV R9, 0x7f800000 ;  /* 0x7f80000000097802 */ /* 0x000fc60000000f00 */
[----:B------:R-:W-:Y:S02]  /*0230*/  FFMA R7, R7, 0.69314718246459960938, R10 ;  /* 0x3f31721807077823 */ /* 0x000fe4000000000a */
[C---:B------:R-:W-:Y:S01]  /*0240*/  @P0 FFMA R7, R6.reuse, R9, +INF ;  /* 0x7f80000006070423 */ /* 0x040fe20000000009 */
[----:B------:R-:W-:-:S03]  /*0250*/  FSETP.NEU.AND P0, PT, R6, RZ, PT ;  /* 0x000000ff0600720b */ /* 0x000fc60003f0d000 */
[----:B------:R-:W-:-:S05]  /*0260*/  FMUL R7, R7, 0.43429449200630187988 ;  /* 0x3ede5bd907077820 */ /* 0x000fca0000400000 */
[----:B------:R-:W-:-:S05]  /*0270*/  FSEL R7, R7, -INF , P0 ;  /* 0xff80000007077808 */ /* 0x000fca0000000000 */
[----:B0-----:R-:W-:Y:S01]  /*0280*/  FFMA R3, R7, R3, R2 ;  /* 0x0000000307037223 */ /* 0x001fe20000000002 */
[----:B-1----:R-:W-:-:S05]  /*0290*/  IMAD.WIDE R4, R0, 0x4, R4 ;  /* 0x0000000400047825 */ /* 0x002fca00078e0204 */
[----:B------:R-:W-:Y:S01]  /*02a0*/  STG.E desc[UR4][R4.64], R3 ;  /* 0x0000000304007986 */ /* 0x000fe2000c101904 */
[----:B------:R-:W-:Y:S05]  /*02b0*/  EXIT ;  /* 0x000000000000794d */ /* 0x000fea0003800000 */
.L_x_49:
        /* <DEDUP_REMOVED lines=12> */
.L_x_59:


//--------------------- .nv.global.init           --------------------------
	.section	.nv.global.init,"aw",@progbits
	.align	4
.nv.global.init:
	.type		__cudart_i2opi_f,@object
	.size		__cudart_i2opi_f,(.L_0 - __cudart_i2opi_f)
__cudart_i2opi_f:
        /*0000*/ 	.byte	0x41, 0x90, 0x43, 0x3c, 0x99, 0x95, 0x62, 0xdb, 0xc0, 0xdd, 0x34, 0xf5, 0xd1, 0x57, 0x27, 0xfc
        /*0010*/ 	.byte	0x29, 0x15, 0x44, 0x4e, 0x6e, 0x83, 0xf9, 0xa2
.L_0:


//--------------------- .nv.shared.reserved.0     --------------------------
	.section	.nv.shared.reserved.0,"aw",@nobits
	.weak		__nv_reservedSMEM_offset_0_alias
	.size		__nv_reservedSMEM_offset_0_alias, 0, 64
	.other		__nv_reservedSMEM_offset_0_alias,@"STO_CUDA_RESERVED_SHARED STV_DEFAULT"
__nv_reservedSMEM_offset_0_alias:
	.zero		0
	.zero		64


//--------------------- .nv.constant0.accMagPhaseToComplex_kernel_kernel0 --------------------------
	.section	.nv.constant0.accMagPhaseToComplex_kernel_kernel0,"a",@progbits
	.sectionflags	@""
	.align	4
.nv.constant0.accMagPhaseToComplex_kernel_kernel0:
	.zero		924


//--------------------- .nv.constant0.accComplexToMagSquared_kernel_kernel0 --------------------------
	.section	.nv.constant0.accComplexToMagSquared_kernel_kernel0,"a",@progbits
	.sectionflags	@""
	.align	4
.nv.constant0.accComplexToMagSquared_kernel_kernel0:
	.zero		916


//--------------------- .nv.constant0.accComplexToMagPhase_kernel_kernel0 --------------------------
	.section	.nv.constant0.accComplexToMagPhase_kernel_kernel0,"a",@progbits
	.sectionflags	@""
	.align	4
.nv.constant0.accComplexToMagPhase_kernel_kernel0:
	.zero		924


//--------------------- .nv.constant0.accComplexToMag_kernel_kernel0 --------------------------
	.section	.nv.constant0.accComplexToMag_kernel_kernel0,"a",@progbits
	.sectionflags	@""
	.align	4
.nv.constant0.accComplexToMag_kernel_kernel0:
	.zero		916


//--------------------- .nv.constant0.accComplexToArg_kernel_kernel0 --------------------------
	.section	.nv.constant0.accComplexToArg_kernel_kernel0,"a",@progbits
	.sectionflags	@""
	.align	4
.nv.constant0.accComplexToArg_kernel_kernel0:
	.zero		916


//--------------------- .nv.constant0.accLog_kernel_kernel0 --------------------------
	.section	.nv.constant0.accLog_kernel_kernel0,"a",@progbits
	.sectionflags	@""
	.align	4
.nv.constant0.accLog_kernel_kernel0:
	.zero		924


//--------------------- SYMBOLS --------------------------

	.type		.nv.reservedSmem.offset0,@object
	.size		.nv.reservedSmem.offset0,0x4
